//
// Generated by NVIDIA NVVM Compiler
//
// Compiler Build ID: CL-36424714
// Cuda compilation tools, release 13.0, V13.0.88
// Based on NVVM 20.0.0
//

.version 9.0
.target sm_100
.address_size 64

	// .globl	_Z10setup_PRNGiP24curandStatePhilox4_32_10
.global .align 4 .b8 precalc_xorwow_matrix[102400];
.global .align 4 .b8 precalc_xorwow_offset_matrix[102400];
.global .align 4 .b8 mrg32k3aM1[2304];
.global .align 4 .b8 mrg32k3aM2[2304];
.global .align 4 .b8 mrg32k3aM1SubSeq[2016];
.global .align 4 .b8 mrg32k3aM2SubSeq[2016];
.global .align 4 .b8 mrg32k3aM1Seq[2304];
.global .align 4 .b8 mrg32k3aM2Seq[2304];
.const .align 8 .b8 __cr_lgamma_table[72];

.visible .entry _Z10setup_PRNGiP24curandStatePhilox4_32_10(
	.param .u32 _Z10setup_PRNGiP24curandStatePhilox4_32_10_param_0,
	.param .u64 .ptr .align 1 _Z10setup_PRNGiP24curandStatePhilox4_32_10_param_1
)
{
	.reg .b32 	%r<106>;
	.reg .b64 	%rd<6>;

	ld.param.u32 	%r1, [_Z10setup_PRNGiP24curandStatePhilox4_32_10_param_0];
	ld.param.u64 	%rd1, [_Z10setup_PRNGiP24curandStatePhilox4_32_10_param_1];
	cvta.to.global.u64 	%rd2, %rd1;
	mov.u32 	%r2, %ctaid.x;
	mov.u32 	%r3, %ntid.x;
	mov.u32 	%r4, %tid.x;
	mad.lo.s32 	%r5, %r2, %r3, %r4;
	mul.wide.s32 	%rd3, %r5, 64;
	add.s64 	%rd4, %rd2, %rd3;
	shr.s32 	%r6, %r1, 31;
	mov.b32 	%r7, 0;
	st.global.v4.u32 	[%rd4+32], {%r1, %r6, %r7, %r7};
	st.global.v2.u32 	[%rd4+48], {%r7, %r7};
	mov.b64 	%rd5, 0;
	st.global.u64 	[%rd4+56], %rd5;
	shr.s32 	%r8, %r5, 31;
	mov.b32 	%r9, -766435501;
	mul.hi.u32 	%r10, %r9, %r7;
	mov.b32 	%r11, -845247145;
	mul.hi.u32 	%r12, %r11, %r5;
	mul.lo.s32 	%r13, %r5, -845247145;
	xor.b32  	%r14, %r12, %r1;
	xor.b32  	%r15, %r10, %r8;
	xor.b32  	%r16, %r15, %r6;
	add.s32 	%r17, %r1, -1640531527;
	add.s32 	%r18, %r6, -1150833019;
	mul.hi.u32 	%r19, %r9, %r14;
	mul.lo.s32 	%r20, %r14, -766435501;
	mul.hi.u32 	%r21, %r11, %r16;
	mul.lo.s32 	%r22, %r16, -845247145;
	xor.b32  	%r23, %r13, %r21;
	xor.b32  	%r24, %r23, %r17;
	xor.b32  	%r25, %r18, %r19;
	add.s32 	%r26, %r1, 1013904242;
	add.s32 	%r27, %r6, 1993301258;
	mul.hi.u32 	%r28, %r9, %r24;
	mul.lo.s32 	%r29, %r24, -766435501;
	mul.hi.u32 	%r30, %r11, %r25;
	mul.lo.s32 	%r31, %r25, -845247145;
	xor.b32  	%r32, %r22, %r26;
	xor.b32  	%r33, %r32, %r30;
	xor.b32  	%r34, %r20, %r27;
	xor.b32  	%r35, %r34, %r28;
	add.s32 	%r36, %r1, -626627285;
	add.s32 	%r37, %r6, 842468239;
	mul.hi.u32 	%r38, %r9, %r33;
	mul.lo.s32 	%r39, %r33, -766435501;
	mul.hi.u32 	%r40, %r11, %r35;
	mul.lo.s32 	%r41, %r35, -845247145;
	xor.b32  	%r42, %r31, %r36;
	xor.b32  	%r43, %r42, %r40;
	xor.b32  	%r44, %r29, %r37;
	xor.b32  	%r45, %r44, %r38;
	add.s32 	%r46, %r1, 2027808484;
	add.s32 	%r47, %r6, -308364780;
	mul.hi.u32 	%r48, %r9, %r43;
	mul.lo.s32 	%r49, %r43, -766435501;
	mul.hi.u32 	%r50, %r11, %r45;
	mul.lo.s32 	%r51, %r45, -845247145;
	xor.b32  	%r52, %r41, %r46;
	xor.b32  	%r53, %r52, %r50;
	xor.b32  	%r54, %r39, %r47;
	xor.b32  	%r55, %r54, %r48;
	add.s32 	%r56, %r1, 387276957;
	add.s32 	%r57, %r6, -1459197799;
	mul.hi.u32 	%r58, %r9, %r53;
	mul.lo.s32 	%r59, %r53, -766435501;
	mul.hi.u32 	%r60, %r11, %r55;
	mul.lo.s32 	%r61, %r55, -845247145;
	xor.b32  	%r62, %r51, %r56;
	xor.b32  	%r63, %r62, %r60;
	xor.b32  	%r64, %r49, %r57;
	xor.b32  	%r65, %r64, %r58;
	add.s32 	%r66, %r1, -1253254570;
	add.s32 	%r67, %r6, 1684936478;
	mul.hi.u32 	%r68, %r9, %r63;
	mul.lo.s32 	%r69, %r63, -766435501;
	mul.hi.u32 	%r70, %r11, %r65;
	mul.lo.s32 	%r71, %r65, -845247145;
	xor.b32  	%r72, %r61, %r66;
	xor.b32  	%r73, %r72, %r70;
	xor.b32  	%r74, %r59, %r67;
	xor.b32  	%r75, %r74, %r68;
	add.s32 	%r76, %r1, 1401181199;
	add.s32 	%r77, %r6, 534103459;
	mul.hi.u32 	%r78, %r9, %r73;
	mul.lo.s32 	%r79, %r73, -766435501;
	mul.hi.u32 	%r80, %r11, %r75;
	mul.lo.s32 	%r81, %r75, -845247145;
	xor.b32  	%r82, %r71, %r76;
	xor.b32  	%r83, %r82, %r80;
	xor.b32  	%r84, %r69, %r77;
	xor.b32  	%r85, %r84, %r78;
	add.s32 	%r86, %r1, -239350328;
	add.s32 	%r87, %r6, -616729560;
	mul.hi.u32 	%r88, %r9, %r83;
	mul.lo.s32 	%r89, %r83, -766435501;
	mul.hi.u32 	%r90, %r11, %r85;
	mul.lo.s32 	%r91, %r85, -845247145;
	xor.b32  	%r92, %r81, %r86;
	xor.b32  	%r93, %r92, %r90;
	xor.b32  	%r94, %r79, %r87;
	xor.b32  	%r95, %r94, %r88;
	add.s32 	%r96, %r1, -1879881855;
	add.s32 	%r97, %r6, -1767562579;
	mul.hi.u32 	%r98, %r9, %r93;
	mul.lo.s32 	%r99, %r93, -766435501;
	mul.hi.u32 	%r100, %r11, %r95;
	mul.lo.s32 	%r101, %r95, -845247145;
	xor.b32  	%r102, %r91, %r96;
	xor.b32  	%r103, %r102, %r100;
	xor.b32  	%r104, %r89, %r97;
	xor.b32  	%r105, %r104, %r98;
	st.global.v4.u32 	[%rd4], {%r7, %r7, %r5, %r8};
	st.global.v4.u32 	[%rd4+16], {%r103, %r101, %r105, %r99};
	ret;

}
	// .globl	_Z9call_PRNGfPfP24curandStatePhilox4_32_10
.visible .entry _Z9call_PRNGfPfP24curandStatePhilox4_32_10(
	.param .f32 _Z9call_PRNGfPfP24curandStatePhilox4_32_10_param_0,
	.param .u64 .ptr .align 1 _Z9call_PRNGfPfP24curandStatePhilox4_32_10_param_1,
	.param .u64 .ptr .align 1 _Z9call_PRNGfPfP24curandStatePhilox4_32_10_param_2
)
{
	.reg .pred 	%p<20>;
	.reg .b32 	%r<275>;
	.reg .b32 	%f<37>;
	.reg .b64 	%rd<9>;

	ld.param.f32 	%f4, [_Z9call_PRNGfPfP24curandStatePhilox4_32_10_param_0];
	ld.param.u64 	%rd3, [_Z9call_PRNGfPfP24curandStatePhilox4_32_10_param_1];
	ld.param.u64 	%rd4, [_Z9call_PRNGfPfP24curandStatePhilox4_32_10_param_2];
	cvta.to.global.u64 	%rd1, %rd3;
	cvta.to.global.u64 	%rd5, %rd4;
	mov.u32 	%r36, %ctaid.x;
	mov.u32 	%r37, %ntid.x;
	mov.u32 	%r38, %tid.x;
	mad.lo.s32 	%r39, %r36, %r37, %r38;
	mul.wide.s32 	%rd6, %r39, 64;
	add.s64 	%rd2, %rd5, %rd6;
	mul.lo.s32 	%r266, %r39, 3;
	mov.b32 	%r267, 0;
$L__BB1_1:
	ld.global.u32 	%r40, [%rd2+44];
	setp.eq.s32 	%p1, %r40, 1;
	@%p1 bra 	$L__BB1_31;
	ld.global.u32 	%r41, [%rd2+40];
	add.s32 	%r271, %r41, 1;
	setp.eq.s32 	%p2, %r41, 1;
	@%p2 bra 	$L__BB1_6;
	setp.eq.s32 	%p3, %r41, 2;
	@%p3 bra 	$L__BB1_7;
	setp.eq.s32 	%p4, %r41, 3;
	@%p4 bra 	$L__BB1_8;
	ld.global.u32 	%r268, [%rd2+16];
	bra.uni 	$L__BB1_9;
$L__BB1_6:
	ld.global.u32 	%r268, [%rd2+20];
	bra.uni 	$L__BB1_9;
$L__BB1_7:
	ld.global.u32 	%r268, [%rd2+24];
	bra.uni 	$L__BB1_9;
$L__BB1_8:
	ld.global.u32 	%r268, [%rd2+28];
$L__BB1_9:
	setp.ne.s32 	%p5, %r271, 4;
	@%p5 bra 	$L__BB1_16;
	ld.global.v2.u32 	{%r42, %r270}, [%rd2];
	add.s32 	%r11, %r42, 1;
	setp.eq.s32 	%p6, %r11, 0;
	st.global.u32 	[%rd2], %r11;
	@%p6 bra 	$L__BB1_12;
	ld.global.u32 	%r269, [%rd2+8];
	bra.uni 	$L__BB1_15;
$L__BB1_12:
	add.s32 	%r270, %r270, 1;
	setp.ne.s32 	%p7, %r270, 0;
	st.global.u32 	[%rd2+4], %r270;
	ld.global.u32 	%r269, [%rd2+8];
	@%p7 bra 	$L__BB1_15;
	add.s32 	%r269, %r269, 1;
	setp.ne.s32 	%p8, %r269, 0;
	st.global.u32 	[%rd2+8], %r269;
	mov.b32 	%r270, 0;
	@%p8 bra 	$L__BB1_15;
	ld.global.u32 	%r45, [%rd2+12];
	add.s32 	%r46, %r45, 1;
	st.global.u32 	[%rd2+12], %r46;
	mov.b32 	%r269, 0;
	mov.u32 	%r270, %r269;
$L__BB1_15:
	ld.global.u32 	%r48, [%rd2+12];
	ld.global.v2.u32 	{%r49, %r50}, [%rd2+32];
	mov.b32 	%r51, -766435501;
	mul.hi.u32 	%r52, %r51, %r11;
	mul.lo.s32 	%r53, %r11, -766435501;
	mov.b32 	%r54, -845247145;
	mul.hi.u32 	%r55, %r54, %r269;
	mul.lo.s32 	%r56, %r269, -845247145;
	xor.b32  	%r57, %r55, %r270;
	xor.b32  	%r58, %r57, %r49;
	xor.b32  	%r59, %r48, %r52;
	xor.b32  	%r60, %r59, %r50;
	add.s32 	%r61, %r49, -1640531527;
	add.s32 	%r62, %r50, -1150833019;
	mul.hi.u32 	%r63, %r51, %r58;
	mul.lo.s32 	%r64, %r58, -766435501;
	mul.hi.u32 	%r65, %r54, %r60;
	mul.lo.s32 	%r66, %r60, -845247145;
	xor.b32  	%r67, %r56, %r65;
	xor.b32  	%r68, %r67, %r61;
	xor.b32  	%r69, %r63, %r53;
	xor.b32  	%r70, %r69, %r62;
	add.s32 	%r71, %r49, 1013904242;
	add.s32 	%r72, %r50, 1993301258;
	mul.hi.u32 	%r73, %r51, %r68;
	mul.lo.s32 	%r74, %r68, -766435501;
	mul.hi.u32 	%r75, %r54, %r70;
	mul.lo.s32 	%r76, %r70, -845247145;
	xor.b32  	%r77, %r66, %r71;
	xor.b32  	%r78, %r77, %r75;
	xor.b32  	%r79, %r72, %r64;
	xor.b32  	%r80, %r79, %r73;
	add.s32 	%r81, %r49, -626627285;
	add.s32 	%r82, %r50, 842468239;
	mul.hi.u32 	%r83, %r51, %r78;
	mul.lo.s32 	%r84, %r78, -766435501;
	mul.hi.u32 	%r85, %r54, %r80;
	mul.lo.s32 	%r86, %r80, -845247145;
	xor.b32  	%r87, %r76, %r81;
	xor.b32  	%r88, %r87, %r85;
	xor.b32  	%r89, %r74, %r82;
	xor.b32  	%r90, %r89, %r83;
	add.s32 	%r91, %r49, 2027808484;
	add.s32 	%r92, %r50, -308364780;
	mul.hi.u32 	%r93, %r51, %r88;
	mul.lo.s32 	%r94, %r88, -766435501;
	mul.hi.u32 	%r95, %r54, %r90;
	mul.lo.s32 	%r96, %r90, -845247145;
	xor.b32  	%r97, %r86, %r91;
	xor.b32  	%r98, %r97, %r95;
	xor.b32  	%r99, %r84, %r92;
	xor.b32  	%r100, %r99, %r93;
	add.s32 	%r101, %r49, 387276957;
	add.s32 	%r102, %r50, -1459197799;
	mul.hi.u32 	%r103, %r51, %r98;
	mul.lo.s32 	%r104, %r98, -766435501;
	mul.hi.u32 	%r105, %r54, %r100;
	mul.lo.s32 	%r106, %r100, -845247145;
	xor.b32  	%r107, %r96, %r101;
	xor.b32  	%r108, %r107, %r105;
	xor.b32  	%r109, %r94, %r102;
	xor.b32  	%r110, %r109, %r103;
	add.s32 	%r111, %r49, -1253254570;
	add.s32 	%r112, %r50, 1684936478;
	mul.hi.u32 	%r113, %r51, %r108;
	mul.lo.s32 	%r114, %r108, -766435501;
	mul.hi.u32 	%r115, %r54, %r110;
	mul.lo.s32 	%r116, %r110, -845247145;
	xor.b32  	%r117, %r106, %r111;
	xor.b32  	%r118, %r117, %r115;
	xor.b32  	%r119, %r104, %r112;
	xor.b32  	%r120, %r119, %r113;
	add.s32 	%r121, %r49, 1401181199;
	add.s32 	%r122, %r50, 534103459;
	mul.hi.u32 	%r123, %r51, %r118;
	mul.lo.s32 	%r124, %r118, -766435501;
	mul.hi.u32 	%r125, %r54, %r120;
	mul.lo.s32 	%r126, %r120, -845247145;
	xor.b32  	%r127, %r116, %r121;
	xor.b32  	%r128, %r127, %r125;
	xor.b32  	%r129, %r114, %r122;
	xor.b32  	%r130, %r129, %r123;
	add.s32 	%r131, %r49, -239350328;
	add.s32 	%r132, %r50, -616729560;
	mul.hi.u32 	%r133, %r51, %r128;
	mul.lo.s32 	%r134, %r128, -766435501;
	mul.hi.u32 	%r135, %r54, %r130;
	mul.lo.s32 	%r136, %r130, -845247145;
	xor.b32  	%r137, %r126, %r131;
	xor.b32  	%r138, %r137, %r135;
	xor.b32  	%r139, %r124, %r132;
	xor.b32  	%r140, %r139, %r133;
	add.s32 	%r141, %r49, -1879881855;
	add.s32 	%r142, %r50, -1767562579;
	mul.hi.u32 	%r143, %r51, %r138;
	mul.lo.s32 	%r144, %r138, -766435501;
	mul.hi.u32 	%r145, %r54, %r140;
	mul.lo.s32 	%r146, %r140, -845247145;
	xor.b32  	%r147, %r136, %r141;
	xor.b32  	%r148, %r147, %r145;
	xor.b32  	%r149, %r134, %r142;
	xor.b32  	%r150, %r149, %r143;
	st.global.v4.u32 	[%rd2+16], {%r148, %r146, %r150, %r144};
	mov.b32 	%r271, 0;
$L__BB1_16:
	add.s32 	%r19, %r271, 1;
	st.global.u32 	[%rd2+40], %r19;
	setp.eq.s32 	%p9, %r271, 1;
	@%p9 bra 	$L__BB1_20;
	setp.eq.s32 	%p10, %r271, 2;
	@%p10 bra 	$L__BB1_21;
	setp.eq.s32 	%p11, %r271, 3;
	@%p11 bra 	$L__BB1_22;
	ld.global.u32 	%r272, [%rd2+16];
	bra.uni 	$L__BB1_23;
$L__BB1_20:
	ld.global.u32 	%r272, [%rd2+20];
	bra.uni 	$L__BB1_23;
$L__BB1_21:
	ld.global.u32 	%r272, [%rd2+24];
	bra.uni 	$L__BB1_23;
$L__BB1_22:
	ld.global.u32 	%r272, [%rd2+28];
$L__BB1_23:
	setp.ne.s32 	%p12, %r19, 4;
	@%p12 bra 	$L__BB1_30;
	ld.global.v2.u32 	{%r151, %r274}, [%rd2];
	add.s32 	%r26, %r151, 1;
	setp.eq.s32 	%p13, %r26, 0;
	st.global.u32 	[%rd2], %r26;
	@%p13 bra 	$L__BB1_26;
	ld.global.u32 	%r273, [%rd2+8];
	bra.uni 	$L__BB1_29;
$L__BB1_26:
	add.s32 	%r274, %r274, 1;
	setp.ne.s32 	%p14, %r274, 0;
	st.global.u32 	[%rd2+4], %r274;
	ld.global.u32 	%r273, [%rd2+8];
	@%p14 bra 	$L__BB1_29;
	add.s32 	%r273, %r273, 1;
	setp.ne.s32 	%p15, %r273, 0;
	st.global.u32 	[%rd2+8], %r273;
	mov.b32 	%r274, 0;
	@%p15 bra 	$L__BB1_29;
	ld.global.u32 	%r154, [%rd2+12];
	add.s32 	%r155, %r154, 1;
	st.global.u32 	[%rd2+12], %r155;
	mov.b32 	%r273, 0;
	mov.u32 	%r274, %r273;
$L__BB1_29:
	ld.global.u32 	%r156, [%rd2+12];
	ld.global.v2.u32 	{%r157, %r158}, [%rd2+32];
	mov.b32 	%r159, -766435501;
	mul.hi.u32 	%r160, %r159, %r26;
	mul.lo.s32 	%r161, %r26, -766435501;
	mov.b32 	%r162, -845247145;
	mul.hi.u32 	%r163, %r162, %r273;
	mul.lo.s32 	%r164, %r273, -845247145;
	xor.b32  	%r165, %r163, %r274;
	xor.b32  	%r166, %r165, %r157;
	xor.b32  	%r167, %r156, %r160;
	xor.b32  	%r168, %r167, %r158;
	add.s32 	%r169, %r157, -1640531527;
	add.s32 	%r170, %r158, -1150833019;
	mul.hi.u32 	%r171, %r159, %r166;
	mul.lo.s32 	%r172, %r166, -766435501;
	mul.hi.u32 	%r173, %r162, %r168;
	mul.lo.s32 	%r174, %r168, -845247145;
	xor.b32  	%r175, %r164, %r173;
	xor.b32  	%r176, %r175, %r169;
	xor.b32  	%r177, %r171, %r161;
	xor.b32  	%r178, %r177, %r170;
	add.s32 	%r179, %r157, 1013904242;
	add.s32 	%r180, %r158, 1993301258;
	mul.hi.u32 	%r181, %r159, %r176;
	mul.lo.s32 	%r182, %r176, -766435501;
	mul.hi.u32 	%r183, %r162, %r178;
	mul.lo.s32 	%r184, %r178, -845247145;
	xor.b32  	%r185, %r174, %r179;
	xor.b32  	%r186, %r185, %r183;
	xor.b32  	%r187, %r180, %r172;
	xor.b32  	%r188, %r187, %r181;
	add.s32 	%r189, %r157, -626627285;
	add.s32 	%r190, %r158, 842468239;
	mul.hi.u32 	%r191, %r159, %r186;
	mul.lo.s32 	%r192, %r186, -766435501;
	mul.hi.u32 	%r193, %r162, %r188;
	mul.lo.s32 	%r194, %r188, -845247145;
	xor.b32  	%r195, %r184, %r189;
	xor.b32  	%r196, %r195, %r193;
	xor.b32  	%r197, %r182, %r190;
	xor.b32  	%r198, %r197, %r191;
	add.s32 	%r199, %r157, 2027808484;
	add.s32 	%r200, %r158, -308364780;
	mul.hi.u32 	%r201, %r159, %r196;
	mul.lo.s32 	%r202, %r196, -766435501;
	mul.hi.u32 	%r203, %r162, %r198;
	mul.lo.s32 	%r204, %r198, -845247145;
	xor.b32  	%r205, %r194, %r199;
	xor.b32  	%r206, %r205, %r203;
	xor.b32  	%r207, %r192, %r200;
	xor.b32  	%r208, %r207, %r201;
	add.s32 	%r209, %r157, 387276957;
	add.s32 	%r210, %r158, -1459197799;
	mul.hi.u32 	%r211, %r159, %r206;
	mul.lo.s32 	%r212, %r206, -766435501;
	mul.hi.u32 	%r213, %r162, %r208;
	mul.lo.s32 	%r214, %r208, -845247145;
	xor.b32  	%r215, %r204, %r209;
	xor.b32  	%r216, %r215, %r213;
	xor.b32  	%r217, %r202, %r210;
	xor.b32  	%r218, %r217, %r211;
	add.s32 	%r219, %r157, -1253254570;
	add.s32 	%r220, %r158, 1684936478;
	mul.hi.u32 	%r221, %r159, %r216;
	mul.lo.s32 	%r222, %r216, -766435501;
	mul.hi.u32 	%r223, %r162, %r218;
	mul.lo.s32 	%r224, %r218, -845247145;
	xor.b32  	%r225, %r214, %r219;
	xor.b32  	%r226, %r225, %r223;
	xor.b32  	%r227, %r212, %r220;
	xor.b32  	%r228, %r227, %r221;
	add.s32 	%r229, %r157, 1401181199;
	add.s32 	%r230, %r158, 534103459;
	mul.hi.u32 	%r231, %r159, %r226;
	mul.lo.s32 	%r232, %r226, -766435501;
	mul.hi.u32 	%r233, %r162, %r228;
	mul.lo.s32 	%r234, %r228, -845247145;
	xor.b32  	%r235, %r224, %r229;
	xor.b32  	%r236, %r235, %r233;
	xor.b32  	%r237, %r222, %r230;
	xor.b32  	%r238, %r237, %r231;
	add.s32 	%r239, %r157, -239350328;
	add.s32 	%r240, %r158, -616729560;
	mul.hi.u32 	%r241, %r159, %r236;
	mul.lo.s32 	%r242, %r236, -766435501;
	mul.hi.u32 	%r243, %r162, %r238;
	mul.lo.s32 	%r244, %r238, -845247145;
	xor.b32  	%r245, %r234, %r239;
	xor.b32  	%r246, %r245, %r243;
	xor.b32  	%r247, %r232, %r240;
	xor.b32  	%r248, %r247, %r241;
	add.s32 	%r249, %r157, -1879881855;
	add.s32 	%r250, %r158, -1767562579;
	mul.hi.u32 	%r251, %r159, %r246;
	mul.lo.s32 	%r252, %r246, -766435501;
	mul.hi.u32 	%r253, %r162, %r248;
	mul.lo.s32 	%r254, %r248, -845247145;
	xor.b32  	%r255, %r244, %r249;
	xor.b32  	%r256, %r255, %r253;
	xor.b32  	%r257, %r242, %r250;
	xor.b32  	%r258, %r257, %r251;
	st.global.v4.u32 	[%rd2+16], {%r256, %r254, %r258, %r252};
	mov.b32 	%r259, 0;
	st.global.u32 	[%rd2+40], %r259;
$L__BB1_30:
	cvt.rn.f32.u32 	%f5, %r268;
	fma.rn.f32 	%f6, %f5, 0f2F800000, 0f2F000000;
	cvt.rn.f32.u32 	%f7, %r272;
	fma.rn.f32 	%f8, %f7, 0f30C90FDB, 0f30490FDB;
	setp.lt.f32 	%p16, %f6, 0f00800000;
	mul.f32 	%f9, %f6, 0f4B000000;
	selp.f32 	%f10, %f9, %f6, %p16;
	selp.f32 	%f11, 0fC1B80000, 0f00000000, %p16;
	mov.b32 	%r260, %f10;
	add.s32 	%r261, %r260, -1059760811;
	and.b32  	%r262, %r261, -8388608;
	sub.s32 	%r263, %r260, %r262;
	mov.b32 	%f12, %r263;
	cvt.rn.f32.s32 	%f13, %r262;
	fma.rn.f32 	%f14, %f13, 0f34000000, %f11;
	add.f32 	%f15, %f12, 0fBF800000;
	fma.rn.f32 	%f16, %f15, 0fBE055027, 0f3E1039F6;
	fma.rn.f32 	%f17, %f16, %f15, 0fBDF8CDCC;
	fma.rn.f32 	%f18, %f17, %f15, 0f3E0F2955;
	fma.rn.f32 	%f19, %f18, %f15, 0fBE2AD8B9;
	fma.rn.f32 	%f20, %f19, %f15, 0f3E4CED0B;
	fma.rn.f32 	%f21, %f20, %f15, 0fBE7FFF22;
	fma.rn.f32 	%f22, %f21, %f15, 0f3EAAAA78;
	fma.rn.f32 	%f23, %f22, %f15, 0fBF000000;
	mul.f32 	%f24, %f15, %f23;
	fma.rn.f32 	%f25, %f24, %f15, %f15;
	fma.rn.f32 	%f26, %f14, 0f3F317218, %f25;
	setp.gt.u32 	%p17, %r260, 2139095039;
	fma.rn.f32 	%f27, %f10, 0f7F800000, 0f7F800000;
	selp.f32 	%f28, %f27, %f26, %p17;
	setp.eq.f32 	%p18, %f10, 0f00000000;
	mul.f32 	%f29, %f28, 0fC0000000;
	selp.f32 	%f30, 0f7F800000, %f29, %p18;
	sqrt.rn.f32 	%f31, %f30;
	sin.approx.f32 	%f32, %f8;
	cos.approx.f32 	%f33, %f8;
	mul.f32 	%f36, %f31, %f32;
	mul.f32 	%f34, %f31, %f33;
	st.global.f32 	[%rd2+52], %f34;
	mov.b32 	%r264, 1;
	st.global.u32 	[%rd2+44], %r264;
	bra.uni 	$L__BB1_32;
$L__BB1_31:
	mov.b32 	%r265, 0;
	st.global.u32 	[%rd2+44], %r265;
	ld.global.f32 	%f36, [%rd2+52];
$L__BB1_32:
	mul.f32 	%f35, %f4, %f36;
	mul.wide.s32 	%rd7, %r266, 4;
	add.s64 	%rd8, %rd1, %rd7;
	st.global.f32 	[%rd8], %f35;
	add.s32 	%r267, %r267, 1;
	add.s32 	%r266, %r266, 1;
	setp.ne.s32 	%p19, %r267, 3;
	@%p19 bra 	$L__BB1_1;
	ret;

}
	// .globl	_Z22calc_extern_f_LANGEVINifPfS_S_
.visible .entry _Z22calc_extern_f_LANGEVINifPfS_S_(
	.param .u32 _Z22calc_extern_f_LANGEVINifPfS_S__param_0,
	.param .f32 _Z22calc_extern_f_LANGEVINifPfS_S__param_1,
	.param .u64 .ptr .align 1 _Z22calc_extern_f_LANGEVINifPfS_S__param_2,
	.param .u64 .ptr .align 1 _Z22calc_extern_f_LANGEVINifPfS_S__param_3,
	.param .u64 .ptr .align 1 _Z22calc_extern_f_LANGEVINifPfS_S__param_4
)
{
	.reg .pred 	%p<2>;
	.reg .b32 	%r<7>;
	.reg .b32 	%f<14>;
	.reg .b64 	%rd<11>;

	ld.param.u32 	%r2, [_Z22calc_extern_f_LANGEVINifPfS_S__param_0];
	ld.param.f32 	%f1, [_Z22calc_extern_f_LANGEVINifPfS_S__param_1];
	ld.param.u64 	%rd1, [_Z22calc_extern_f_LANGEVINifPfS_S__param_2];
	ld.param.u64 	%rd2, [_Z22calc_extern_f_LANGEVINifPfS_S__param_3];
	ld.param.u64 	%rd3, [_Z22calc_extern_f_LANGEVINifPfS_S__param_4];
	mov.u32 	%r3, %ctaid.x;
	mov.u32 	%r4, %ntid.x;
	mov.u32 	%r5, %tid.x;
	mad.lo.s32 	%r1, %r3, %r4, %r5;
	setp.ge.s32 	%p1, %r1, %r2;
	@%p1 bra 	$L__BB2_2;
	cvta.to.global.u64 	%rd4, %rd2;
	cvta.to.global.u64 	%rd5, %rd3;
	cvta.to.global.u64 	%rd6, %rd1;
	mul.lo.s32 	%r6, %r1, 3;
	mul.wide.s32 	%rd7, %r6, 4;
	add.s64 	%rd8, %rd4, %rd7;
	ld.global.f32 	%f2, [%rd8];
	add.s64 	%rd9, %rd5, %rd7;
	st.global.f32 	[%rd9], %f2;
	add.s64 	%rd10, %rd6, %rd7;
	ld.global.f32 	%f3, [%rd10];
	mul.f32 	%f4, %f1, %f3;
	sub.f32 	%f5, %f2, %f4;
	st.global.f32 	[%rd9], %f5;
	ld.global.f32 	%f6, [%rd8+4];
	st.global.f32 	[%rd9+4], %f6;
	ld.global.f32 	%f7, [%rd10+4];
	mul.f32 	%f8, %f1, %f7;
	sub.f32 	%f9, %f6, %f8;
	st.global.f32 	[%rd9+4], %f9;
	ld.global.f32 	%f10, [%rd8+8];
	st.global.f32 	[%rd9+8], %f10;
	ld.global.f32 	%f11, [%rd10+8];
	mul.f32 	%f12, %f1, %f11;
	sub.f32 	%f13, %f10, %f12;
	st.global.f32 	[%rd9+8], %f13;
$L__BB2_2:
	ret;

}
	// .globl	_Z22calc_extern_f_BROWNIANiPfS_
.visible .entry _Z22calc_extern_f_BROWNIANiPfS_(
	.param .u32 _Z22calc_extern_f_BROWNIANiPfS__param_0,
	.param .u64 .ptr .align 1 _Z22calc_extern_f_BROWNIANiPfS__param_1,
	.param .u64 .ptr .align 1 _Z22calc_extern_f_BROWNIANiPfS__param_2
)
{
	.reg .pred 	%p<2>;
	.reg .b32 	%r<7>;
	.reg .b32 	%f<4>;
	.reg .b64 	%rd<8>;

	ld.param.u32 	%r2, [_Z22calc_extern_f_BROWNIANiPfS__param_0];
	ld.param.u64 	%rd1, [_Z22calc_extern_f_BROWNIANiPfS__param_1];
	ld.param.u64 	%rd2, [_Z22calc_extern_f_BROWNIANiPfS__param_2];
	mov.u32 	%r3, %ctaid.x;
	mov.u32 	%r4, %ntid.x;
	mov.u32 	%r5, %tid.x;
	mad.lo.s32 	%r1, %r3, %r4, %r5;
	setp.ge.s32 	%p1, %r1, %r2;
	@%p1 bra 	$L__BB3_2;
	cvta.to.global.u64 	%rd3, %rd1;
	cvta.to.global.u64 	%rd4, %rd2;
	mul.lo.s32 	%r6, %r1, 3;
	mul.wide.s32 	%rd5, %r6, 4;
	add.s64 	%rd6, %rd3, %rd5;
	ld.global.f32 	%f1, [%rd6];
	add.s64 	%rd7, %rd4, %rd5;
	st.global.f32 	[%rd7], %f1;
	ld.global.f32 	%f2, [%rd6+4];
	st.global.f32 	[%rd7+4], %f2;
	ld.global.f32 	%f3, [%rd6+8];
	st.global.f32 	[%rd7+8], %f3;
$L__BB3_2:
	ret;

}
	// .globl	_Z11calc_pore_fiPfS_
.visible .entry _Z11calc_pore_fiPfS_(
	.param .u32 _Z11calc_pore_fiPfS__param_0,
	.param .u64 .ptr .align 1 _Z11calc_pore_fiPfS__param_1,
	.param .u64 .ptr .align 1 _Z11calc_pore_fiPfS__param_2
)
{
	.reg .pred 	%p<8>;
	.reg .b32 	%r<10>;
	.reg .b32 	%f<43>;
	.reg .b64 	%rd<9>;
	.reg .b64 	%fd<21>;

	ld.param.u32 	%r3, [_Z11calc_pore_fiPfS__param_0];
	ld.param.u64 	%rd3, [_Z11calc_pore_fiPfS__param_1];
	ld.param.u64 	%rd4, [_Z11calc_pore_fiPfS__param_2];
	mov.u32 	%r4, %ctaid.x;
	mov.u32 	%r5, %ntid.x;
	mov.u32 	%r6, %tid.x;
	mad.lo.s32 	%r1, %r4, %r5, %r6;
	setp.ge.s32 	%p1, %r1, %r3;
	@%p1 bra 	$L__BB4_9;
	cvta.to.global.u64 	%rd5, %rd3;
	mul.lo.s32 	%r2, %r1, 3;
	mul.wide.s32 	%rd6, %r2, 4;
	add.s64 	%rd1, %rd5, %rd6;
	ld.global.f32 	%f13, [%rd1];
	setp.gt.f32 	%p2, %f13, 0f00000000;
	selp.u32 	%r7, 1, 0, %p2;
	setp.lt.f32 	%p3, %f13, 0f00000000;
	selp.s32 	%r8, -1, 0, %p3;
	add.s32 	%r9, %r8, %r7;
	cvt.rn.f32.s32 	%f1, %r9;
	mul.f32 	%f14, %f13, %f1;
	cvt.f64.f32 	%fd2, %f14;
	add.f64 	%fd3, %fd2, 0dBFE30A3D70A3D70A;
	cvt.rn.f32.f64 	%f2, %fd3;
	cvt.f64.f32 	%fd4, %f2;
	setp.geu.f64 	%p4, %fd4, 0d3FF1F59AB6D00B46;
	@%p4 bra 	$L__BB4_9;
	ld.global.f32 	%f3, [%rd1+4];
	ld.global.f32 	%f4, [%rd1+8];
	mul.f32 	%f16, %f4, %f4;
	fma.rn.f32 	%f17, %f3, %f3, %f16;
	sqrt.rn.f32 	%f5, %f17;
	cvt.f64.f32 	%fd1, %f5;
	setp.geu.f64 	%p5, %fd1, 0d3FF2666666666666;
	mov.f32 	%f40, 0f00000000;
	mov.f32 	%f41, %f40;
	@%p5 bra 	$L__BB4_4;
	neg.f32 	%f18, %f3;
	div.rn.f32 	%f19, %f18, %f5;
	cvt.f64.f32 	%fd5, %f19;
	mov.f64 	%fd6, 0d3FF2666666666666;
	sub.f64 	%fd7, %fd6, %fd1;
	mul.f64 	%fd8, %fd7, %fd5;
	cvt.rn.f32.f64 	%f41, %fd8;
	neg.f32 	%f20, %f4;
	div.rn.f32 	%f21, %f20, %f5;
	cvt.f64.f32 	%fd9, %f21;
	mul.f64 	%fd10, %fd7, %fd9;
	cvt.rn.f32.f64 	%f40, %fd10;
$L__BB4_4:
	setp.geu.f32 	%p6, %f2, 0f00000000;
	cvta.to.global.u64 	%rd7, %rd4;
	add.s64 	%rd2, %rd7, %rd6;
	@%p6 bra 	$L__BB4_6;
	ld.global.f32 	%f23, [%rd2];
	cvt.f64.f32 	%fd11, %f23;
	add.f64 	%fd12, %fd11, 0dC025E4089AE4089B;
	cvt.rn.f32.f64 	%f24, %fd12;
	st.global.f32 	[%rd2], %f24;
	mov.f32 	%f42, 0f00000000;
	bra.uni 	$L__BB4_7;
$L__BB4_6:
	mul.f32 	%f42, %f1, %f2;
$L__BB4_7:
	fma.rn.f32 	%f25, %f42, %f42, 0f00000000;
	fma.rn.f32 	%f26, %f41, %f41, %f25;
	fma.rn.f32 	%f12, %f40, %f40, %f26;
	cvt.f64.f32 	%fd13, %f12;
	setp.geu.f64 	%p7, %fd13, 0d3FF428A2DC70C29C;
	@%p7 bra 	$L__BB4_9;
	mul.f32 	%f27, %f12, %f12;
	mul.f32 	%f28, %f12, %f27;
	mul.f32 	%f29, %f12, %f28;
	mul.f32 	%f30, %f12, %f29;
	mul.f32 	%f31, %f12, %f30;
	mul.f32 	%f32, %f12, %f31;
	cvt.f64.f32 	%fd14, %f32;
	mov.f64 	%fd15, 0d4048000000000000;
	div.rn.f64 	%fd16, %fd15, %fd14;
	cvt.f64.f32 	%fd17, %f29;
	mov.f64 	%fd18, 0dC038000000000000;
	div.rn.f64 	%fd19, %fd18, %fd17;
	add.f64 	%fd20, %fd16, %fd19;
	cvt.rn.f32.f64 	%f33, %fd20;
	ld.global.f32 	%f34, [%rd2];
	fma.rn.f32 	%f35, %f42, %f33, %f34;
	st.global.f32 	[%rd2], %f35;
	ld.global.f32 	%f36, [%rd2+4];
	fma.rn.f32 	%f37, %f41, %f33, %f36;
	st.global.f32 	[%rd2+4], %f37;
	ld.global.f32 	%f38, [%rd2+8];
	fma.rn.f32 	%f39, %f40, %f33, %f38;
	st.global.f32 	[%rd2+8], %f39;
$L__BB4_9:
	ret;

}
	// .globl	_Z10calc_bondsiPfS_S_
.visible .entry _Z10calc_bondsiPfS_S_(
	.param .u32 _Z10calc_bondsiPfS_S__param_0,
	.param .u64 .ptr .align 1 _Z10calc_bondsiPfS_S__param_1,
	.param .u64 .ptr .align 1 _Z10calc_bondsiPfS_S__param_2,
	.param .u64 .ptr .align 1 _Z10calc_bondsiPfS_S__param_3
)
{
	.reg .pred 	%p<2>;
	.reg .b32 	%r<9>;
	.reg .b32 	%f<18>;
	.reg .b64 	%rd<12>;

	ld.param.u32 	%r2, [_Z10calc_bondsiPfS_S__param_0];
	ld.param.u64 	%rd1, [_Z10calc_bondsiPfS_S__param_1];
	ld.param.u64 	%rd2, [_Z10calc_bondsiPfS_S__param_2];
	ld.param.u64 	%rd3, [_Z10calc_bondsiPfS_S__param_3];
	mov.u32 	%r3, %ctaid.x;
	mov.u32 	%r4, %ntid.x;
	mov.u32 	%r5, %tid.x;
	mad.lo.s32 	%r1, %r3, %r4, %r5;
	add.s32 	%r6, %r2, -1;
	setp.ge.s32 	%p1, %r1, %r6;
	@%p1 bra 	$L__BB5_2;
	cvta.to.global.u64 	%rd4, %rd1;
	cvta.to.global.u64 	%rd5, %rd2;
	cvta.to.global.u64 	%rd6, %rd3;
	mul.wide.s32 	%rd7, %r1, 4;
	add.s64 	%rd8, %rd6, %rd7;
	mov.b32 	%r7, 0;
	st.global.u32 	[%rd8+8], %r7;
	mul.lo.s32 	%r8, %r1, 3;
	mul.wide.s32 	%rd9, %r8, 4;
	add.s64 	%rd10, %rd4, %rd9;
	ld.global.f32 	%f1, [%rd10+12];
	ld.global.f32 	%f2, [%rd10];
	sub.f32 	%f3, %f1, %f2;
	add.s64 	%rd11, %rd5, %rd9;
	st.global.f32 	[%rd11+24], %f3;
	ld.global.f32 	%f4, [%rd8+8];
	fma.rn.f32 	%f5, %f3, %f3, %f4;
	st.global.f32 	[%rd8+8], %f5;
	ld.global.f32 	%f6, [%rd10+16];
	ld.global.f32 	%f7, [%rd10+4];
	sub.f32 	%f8, %f6, %f7;
	st.global.f32 	[%rd11+28], %f8;
	ld.global.f32 	%f9, [%rd8+8];
	fma.rn.f32 	%f10, %f8, %f8, %f9;
	st.global.f32 	[%rd8+8], %f10;
	ld.global.f32 	%f11, [%rd10+20];
	ld.global.f32 	%f12, [%rd10+8];
	sub.f32 	%f13, %f11, %f12;
	st.global.f32 	[%rd11+32], %f13;
	ld.global.f32 	%f14, [%rd8+8];
	fma.rn.f32 	%f15, %f13, %f13, %f14;
	sqrt.rn.f32 	%f16, %f15;
	rcp.rn.f32 	%f17, %f16;
	st.global.f32 	[%rd8+8], %f17;
$L__BB5_2:
	ret;

}
	// .globl	_Z12calc_cosinesiPfS_S_
.visible .entry _Z12calc_cosinesiPfS_S_(
	.param .u32 _Z12calc_cosinesiPfS_S__param_0,
	.param .u64 .ptr .align 1 _Z12calc_cosinesiPfS_S__param_1,
	.param .u64 .ptr .align 1 _Z12calc_cosinesiPfS_S__param_2,
	.param .u64 .ptr .align 1 _Z12calc_cosinesiPfS_S__param_3
)
{
	.reg .pred 	%p<2>;
	.reg .b32 	%r<9>;
	.reg .b32 	%f<14>;
	.reg .b64 	%rd<12>;

	ld.param.u32 	%r2, [_Z12calc_cosinesiPfS_S__param_0];
	ld.param.u64 	%rd1, [_Z12calc_cosinesiPfS_S__param_1];
	ld.param.u64 	%rd2, [_Z12calc_cosinesiPfS_S__param_2];
	ld.param.u64 	%rd3, [_Z12calc_cosinesiPfS_S__param_3];
	mov.u32 	%r3, %ctaid.x;
	mov.u32 	%r4, %ntid.x;
	mov.u32 	%r5, %tid.x;
	mad.lo.s32 	%r1, %r3, %r4, %r5;
	add.s32 	%r6, %r2, -2;
	setp.ge.s32 	%p1, %r1, %r6;
	@%p1 bra 	$L__BB6_2;
	cvta.to.global.u64 	%rd4, %rd2;
	cvta.to.global.u64 	%rd5, %rd1;
	cvta.to.global.u64 	%rd6, %rd3;
	mul.wide.s32 	%rd7, %r1, 4;
	add.s64 	%rd8, %rd6, %rd7;
	mov.b32 	%r7, 0;
	st.global.u32 	[%rd8+12], %r7;
	mul.lo.s32 	%r8, %r1, 3;
	mul.wide.s32 	%rd9, %r8, 4;
	add.s64 	%rd10, %rd5, %rd9;
	ld.global.f32 	%f1, [%rd10+36];
	ld.global.f32 	%f2, [%rd10+24];
	fma.rn.f32 	%f3, %f1, %f2, 0f00000000;
	st.global.f32 	[%rd8+12], %f3;
	ld.global.f32 	%f4, [%rd10+40];
	ld.global.f32 	%f5, [%rd10+28];
	fma.rn.f32 	%f6, %f4, %f5, %f3;
	st.global.f32 	[%rd8+12], %f6;
	ld.global.f32 	%f7, [%rd10+44];
	ld.global.f32 	%f8, [%rd10+32];
	fma.rn.f32 	%f9, %f7, %f8, %f6;
	st.global.f32 	[%rd8+12], %f9;
	add.s64 	%rd11, %rd4, %rd7;
	ld.global.f32 	%f10, [%rd11+12];
	ld.global.f32 	%f11, [%rd11+8];
	mul.f32 	%f12, %f10, %f11;
	mul.f32 	%f13, %f9, %f12;
	st.global.f32 	[%rd8+12], %f13;
$L__BB6_2:
	ret;

}
	// .globl	_Z13calc_intern_fiPfS_S_S_
.visible .entry _Z13calc_intern_fiPfS_S_S_(
	.param .u32 _Z13calc_intern_fiPfS_S_S__param_0,
	.param .u64 .ptr .align 1 _Z13calc_intern_fiPfS_S_S__param_1,
	.param .u64 .ptr .align 1 _Z13calc_intern_fiPfS_S_S__param_2,
	.param .u64 .ptr .align 1 _Z13calc_intern_fiPfS_S_S__param_3,
	.param .u64 .ptr .align 1 _Z13calc_intern_fiPfS_S_S__param_4
)
{
	.reg .pred 	%p<2>;
	.reg .b32 	%r<7>;
	.reg .b32 	%f<103>;
	.reg .b64 	%rd<19>;
	.reg .b64 	%fd<161>;

	ld.param.u32 	%r2, [_Z13calc_intern_fiPfS_S_S__param_0];
	mov.u32 	%r3, %ctaid.x;
	mov.u32 	%r4, %ntid.x;
	mov.u32 	%r5, %tid.x;
	mad.lo.s32 	%r1, %r3, %r4, %r5;
	setp.ge.s32 	%p1, %r1, %r2;
	@%p1 bra 	$L__BB7_2;
	ld.param.u64 	%rd18, [_Z13calc_intern_fiPfS_S_S__param_4];
	ld.param.u64 	%rd17, [_Z13calc_intern_fiPfS_S_S__param_3];
	ld.param.u64 	%rd16, [_Z13calc_intern_fiPfS_S_S__param_2];
	ld.param.u64 	%rd15, [_Z13calc_intern_fiPfS_S_S__param_1];
	cvta.to.global.u64 	%rd5, %rd15;
	cvta.to.global.u64 	%rd6, %rd18;
	cvta.to.global.u64 	%rd7, %rd16;
	cvta.to.global.u64 	%rd8, %rd17;
	mul.wide.s32 	%rd9, %r1, 4;
	add.s64 	%rd10, %rd7, %rd9;
	add.s64 	%rd11, %rd8, %rd9;
	mul.lo.s32 	%r6, %r1, 3;
	ld.global.f32 	%f1, [%rd10+4];
	cvt.f64.f32 	%fd1, %f1;
	mul.f64 	%fd2, %fd1, 0d3FE2E978D4FDF3B6;
	mov.f64 	%fd3, 0d3FF0000000000000;
	sub.f64 	%fd4, %fd3, %fd2;
	mul.f64 	%fd5, %fd4, 0d4081300000000000;
	mul.wide.s32 	%rd12, %r6, 4;
	add.s64 	%rd13, %rd5, %rd12;
	ld.global.f32 	%f2, [%rd13+12];
	cvt.f64.f32 	%fd6, %f2;
	mul.f64 	%fd7, %fd5, %fd6;
	add.s64 	%rd14, %rd6, %rd12;
	ld.global.f32 	%f3, [%rd14];
	cvt.f64.f32 	%fd8, %f3;
	sub.f64 	%fd9, %fd8, %fd7;
	cvt.rn.f32.f64 	%f4, %fd9;
	st.global.f32 	[%rd14], %f4;
	ld.global.f32 	%f5, [%rd10+8];
	cvt.f64.f32 	%fd10, %f5;
	mul.f64 	%fd11, %fd10, 0d3FE2E978D4FDF3B6;
	sub.f64 	%fd12, %fd3, %fd11;
	mul.f64 	%fd13, %fd12, 0d4081300000000000;
	ld.global.f32 	%f6, [%rd13+24];
	cvt.f64.f32 	%fd14, %f6;
	cvt.f64.f32 	%fd15, %f4;
	fma.rn.f64 	%fd16, %fd13, %fd14, %fd15;
	cvt.rn.f32.f64 	%f7, %fd16;
	st.global.f32 	[%rd14], %f7;
	ld.global.f32 	%f8, [%rd13];
	cvt.f64.f32 	%fd17, %f8;
	mul.f64 	%fd18, %fd17, 0d401AA3D70A3D70A4;
	ld.global.f32 	%f9, [%rd10+4];
	cvt.f64.f32 	%fd19, %f9;
	mul.f64 	%fd20, %fd18, %fd19;
	ld.global.f32 	%f10, [%rd10];
	cvt.f64.f32 	%fd21, %f10;
	cvt.f64.f32 	%fd22, %f7;
	fma.rn.f64 	%fd23, %fd20, %fd21, %fd22;
	cvt.rn.f32.f64 	%f11, %fd23;
	st.global.f32 	[%rd14], %f11;
	ld.global.f32 	%f12, [%rd11+8];
	neg.f32 	%f13, %f12;
	ld.global.f32 	%f14, [%rd11+4];
	sub.f32 	%f15, %f13, %f14;
	cvt.f64.f32 	%fd24, %f15;
	mul.f64 	%fd25, %fd24, 0d401AA3D70A3D70A4;
	ld.global.f32 	%f16, [%rd13+12];
	cvt.f64.f32 	%fd26, %f16;
	mul.f64 	%fd27, %fd25, %fd26;
	ld.global.f32 	%f17, [%rd10+4];
	cvt.f64.f32 	%fd28, %f17;
	mul.f64 	%fd29, %fd27, %fd28;
	cvt.f64.f32 	%fd30, %f11;
	fma.rn.f64 	%fd31, %fd29, %fd28, %fd30;
	cvt.rn.f32.f64 	%f18, %fd31;
	st.global.f32 	[%rd14], %f18;
	ld.global.f32 	%f19, [%rd13+24];
	ld.global.f32 	%f20, [%rd13+12];
	sub.f32 	%f21, %f19, %f20;
	cvt.f64.f32 	%fd32, %f21;
	mul.f64 	%fd33, %fd32, 0d401AA3D70A3D70A4;
	ld.global.f32 	%f22, [%rd10+8];
	cvt.f64.f32 	%fd34, %f22;
	mul.f64 	%fd35, %fd33, %fd34;
	ld.global.f32 	%f23, [%rd10+4];
	cvt.f64.f32 	%fd36, %f23;
	cvt.f64.f32 	%fd37, %f18;
	fma.rn.f64 	%fd38, %fd35, %fd36, %fd37;
	cvt.rn.f32.f64 	%f24, %fd38;
	st.global.f32 	[%rd14], %f24;
	ld.global.f32 	%f25, [%rd11+12];
	ld.global.f32 	%f26, [%rd11+8];
	add.f32 	%f27, %f25, %f26;
	cvt.f64.f32 	%fd39, %f27;
	mul.f64 	%fd40, %fd39, 0d401AA3D70A3D70A4;
	ld.global.f32 	%f28, [%rd13+24];
	cvt.f64.f32 	%fd41, %f28;
	mul.f64 	%fd42, %fd40, %fd41;
	ld.global.f32 	%f29, [%rd10+8];
	cvt.f64.f32 	%fd43, %f29;
	mul.f64 	%fd44, %fd42, %fd43;
	cvt.f64.f32 	%fd45, %f24;
	fma.rn.f64 	%fd46, %fd44, %fd43, %fd45;
	cvt.rn.f32.f64 	%f30, %fd46;
	st.global.f32 	[%rd14], %f30;
	ld.global.f32 	%f31, [%rd13+36];
	cvt.f64.f32 	%fd47, %f31;
	mul.f64 	%fd48, %fd47, 0d401AA3D70A3D70A4;
	ld.global.f32 	%f32, [%rd10+12];
	cvt.f64.f32 	%fd49, %f32;
	mul.f64 	%fd50, %fd48, %fd49;
	ld.global.f32 	%f33, [%rd10+8];
	cvt.f64.f32 	%fd51, %f33;
	mul.f64 	%fd52, %fd50, %fd51;
	cvt.f64.f32 	%fd53, %f30;
	sub.f64 	%fd54, %fd53, %fd52;
	cvt.rn.f32.f64 	%f34, %fd54;
	st.global.f32 	[%rd14], %f34;
	ld.global.f32 	%f35, [%rd10+4];
	cvt.f64.f32 	%fd55, %f35;
	mul.f64 	%fd56, %fd55, 0d3FE2E978D4FDF3B6;
	sub.f64 	%fd57, %fd3, %fd56;
	mul.f64 	%fd58, %fd57, 0d4081300000000000;
	ld.global.f32 	%f36, [%rd13+16];
	cvt.f64.f32 	%fd59, %f36;
	mul.f64 	%fd60, %fd58, %fd59;
	ld.global.f32 	%f37, [%rd14+4];
	cvt.f64.f32 	%fd61, %f37;
	sub.f64 	%fd62, %fd61, %fd60;
	cvt.rn.f32.f64 	%f38, %fd62;
	st.global.f32 	[%rd14+4], %f38;
	ld.global.f32 	%f39, [%rd10+8];
	cvt.f64.f32 	%fd63, %f39;
	mul.f64 	%fd64, %fd63, 0d3FE2E978D4FDF3B6;
	sub.f64 	%fd65, %fd3, %fd64;
	mul.f64 	%fd66, %fd65, 0d4081300000000000;
	ld.global.f32 	%f40, [%rd13+28];
	cvt.f64.f32 	%fd67, %f40;
	cvt.f64.f32 	%fd68, %f38;
	fma.rn.f64 	%fd69, %fd66, %fd67, %fd68;
	cvt.rn.f32.f64 	%f41, %fd69;
	st.global.f32 	[%rd14+4], %f41;
	ld.global.f32 	%f42, [%rd13+4];
	cvt.f64.f32 	%fd70, %f42;
	mul.f64 	%fd71, %fd70, 0d401AA3D70A3D70A4;
	ld.global.f32 	%f43, [%rd10+4];
	cvt.f64.f32 	%fd72, %f43;
	mul.f64 	%fd73, %fd71, %fd72;
	ld.global.f32 	%f44, [%rd10];
	cvt.f64.f32 	%fd74, %f44;
	cvt.f64.f32 	%fd75, %f41;
	fma.rn.f64 	%fd76, %fd73, %fd74, %fd75;
	cvt.rn.f32.f64 	%f45, %fd76;
	st.global.f32 	[%rd14+4], %f45;
	ld.global.f32 	%f46, [%rd11+8];
	neg.f32 	%f47, %f46;
	ld.global.f32 	%f48, [%rd11+4];
	sub.f32 	%f49, %f47, %f48;
	cvt.f64.f32 	%fd77, %f49;
	mul.f64 	%fd78, %fd77, 0d401AA3D70A3D70A4;
	ld.global.f32 	%f50, [%rd13+16];
	cvt.f64.f32 	%fd79, %f50;
	mul.f64 	%fd80, %fd78, %fd79;
	ld.global.f32 	%f51, [%rd10+4];
	cvt.f64.f32 	%fd81, %f51;
	mul.f64 	%fd82, %fd80, %fd81;
	cvt.f64.f32 	%fd83, %f45;
	fma.rn.f64 	%fd84, %fd82, %fd81, %fd83;
	cvt.rn.f32.f64 	%f52, %fd84;
	st.global.f32 	[%rd14+4], %f52;
	ld.global.f32 	%f53, [%rd13+28];
	ld.global.f32 	%f54, [%rd13+16];
	sub.f32 	%f55, %f53, %f54;
	cvt.f64.f32 	%fd85, %f55;
	mul.f64 	%fd86, %fd85, 0d401AA3D70A3D70A4;
	ld.global.f32 	%f56, [%rd10+8];
	cvt.f64.f32 	%fd87, %f56;
	mul.f64 	%fd88, %fd86, %fd87;
	ld.global.f32 	%f57, [%rd10+4];
	cvt.f64.f32 	%fd89, %f57;
	cvt.f64.f32 	%fd90, %f52;
	fma.rn.f64 	%fd91, %fd88, %fd89, %fd90;
	cvt.rn.f32.f64 	%f58, %fd91;
	st.global.f32 	[%rd14+4], %f58;
	ld.global.f32 	%f59, [%rd11+12];
	ld.global.f32 	%f60, [%rd11+8];
	add.f32 	%f61, %f59, %f60;
	cvt.f64.f32 	%fd92, %f61;
	mul.f64 	%fd93, %fd92, 0d401AA3D70A3D70A4;
	ld.global.f32 	%f62, [%rd13+28];
	cvt.f64.f32 	%fd94, %f62;
	mul.f64 	%fd95, %fd93, %fd94;
	ld.global.f32 	%f63, [%rd10+8];
	cvt.f64.f32 	%fd96, %f63;
	mul.f64 	%fd97, %fd95, %fd96;
	cvt.f64.f32 	%fd98, %f58;
	fma.rn.f64 	%fd99, %fd97, %fd96, %fd98;
	cvt.rn.f32.f64 	%f64, %fd99;
	st.global.f32 	[%rd14+4], %f64;
	ld.global.f32 	%f65, [%rd13+40];
	cvt.f64.f32 	%fd100, %f65;
	mul.f64 	%fd101, %fd100, 0d401AA3D70A3D70A4;
	ld.global.f32 	%f66, [%rd10+12];
	cvt.f64.f32 	%fd102, %f66;
	mul.f64 	%fd103, %fd101, %fd102;
	ld.global.f32 	%f67, [%rd10+8];
	cvt.f64.f32 	%fd104, %f67;
	mul.f64 	%fd105, %fd103, %fd104;
	cvt.f64.f32 	%fd106, %f64;
	sub.f64 	%fd107, %fd106, %fd105;
	cvt.rn.f32.f64 	%f68, %fd107;
	st.global.f32 	[%rd14+4], %f68;
	ld.global.f32 	%f69, [%rd10+4];
	cvt.f64.f32 	%fd108, %f69;
	mul.f64 	%fd109, %fd108, 0d3FE2E978D4FDF3B6;
	sub.f64 	%fd110, %fd3, %fd109;
	mul.f64 	%fd111, %fd110, 0d4081300000000000;
	ld.global.f32 	%f70, [%rd13+20];
	cvt.f64.f32 	%fd112, %f70;
	mul.f64 	%fd113, %fd111, %fd112;
	ld.global.f32 	%f71, [%rd14+8];
	cvt.f64.f32 	%fd114, %f71;
	sub.f64 	%fd115, %fd114, %fd113;
	cvt.rn.f32.f64 	%f72, %fd115;
	st.global.f32 	[%rd14+8], %f72;
	ld.global.f32 	%f73, [%rd10+8];
	cvt.f64.f32 	%fd116, %f73;
	mul.f64 	%fd117, %fd116, 0d3FE2E978D4FDF3B6;
	sub.f64 	%fd118, %fd3, %fd117;
	mul.f64 	%fd119, %fd118, 0d4081300000000000;
	ld.global.f32 	%f74, [%rd13+32];
	cvt.f64.f32 	%fd120, %f74;
	cvt.f64.f32 	%fd121, %f72;
	fma.rn.f64 	%fd122, %fd119, %fd120, %fd121;
	cvt.rn.f32.f64 	%f75, %fd122;
	st.global.f32 	[%rd14+8], %f75;
	ld.global.f32 	%f76, [%rd13+8];
	cvt.f64.f32 	%fd123, %f76;
	mul.f64 	%fd124, %fd123, 0d401AA3D70A3D70A4;
	ld.global.f32 	%f77, [%rd10+4];
	cvt.f64.f32 	%fd125, %f77;
	mul.f64 	%fd126, %fd124, %fd125;
	ld.global.f32 	%f78, [%rd10];
	cvt.f64.f32 	%fd127, %f78;
	cvt.f64.f32 	%fd128, %f75;
	fma.rn.f64 	%fd129, %fd126, %fd127, %fd128;
	cvt.rn.f32.f64 	%f79, %fd129;
	st.global.f32 	[%rd14+8], %f79;
	ld.global.f32 	%f80, [%rd11+8];
	neg.f32 	%f81, %f80;
	ld.global.f32 	%f82, [%rd11+4];
	sub.f32 	%f83, %f81, %f82;
	cvt.f64.f32 	%fd130, %f83;
	mul.f64 	%fd131, %fd130, 0d401AA3D70A3D70A4;
	ld.global.f32 	%f84, [%rd13+20];
	cvt.f64.f32 	%fd132, %f84;
	mul.f64 	%fd133, %fd131, %fd132;
	ld.global.f32 	%f85, [%rd10+4];
	cvt.f64.f32 	%fd134, %f85;
	mul.f64 	%fd135, %fd133, %fd134;
	cvt.f64.f32 	%fd136, %f79;
	fma.rn.f64 	%fd137, %fd135, %fd134, %fd136;
	cvt.rn.f32.f64 	%f86, %fd137;
	st.global.f32 	[%rd14+8], %f86;
	ld.global.f32 	%f87, [%rd13+32];
	ld.global.f32 	%f88, [%rd13+20];
	sub.f32 	%f89, %f87, %f88;
	cvt.f64.f32 	%fd138, %f89;
	mul.f64 	%fd139, %fd138, 0d401AA3D70A3D70A4;
	ld.global.f32 	%f90, [%rd10+8];
	cvt.f64.f32 	%fd140, %f90;
	mul.f64 	%fd141, %fd139, %fd140;
	ld.global.f32 	%f91, [%rd10+4];
	cvt.f64.f32 	%fd142, %f91;
	cvt.f64.f32 	%fd143, %f86;
	fma.rn.f64 	%fd144, %fd141, %fd142, %fd143;
	cvt.rn.f32.f64 	%f92, %fd144;
	st.global.f32 	[%rd14+8], %f92;
	ld.global.f32 	%f93, [%rd11+12];
	ld.global.f32 	%f94, [%rd11+8];
	add.f32 	%f95, %f93, %f94;
	cvt.f64.f32 	%fd145, %f95;
	mul.f64 	%fd146, %fd145, 0d401AA3D70A3D70A4;
	ld.global.f32 	%f96, [%rd13+32];
	cvt.f64.f32 	%fd147, %f96;
	mul.f64 	%fd148, %fd146, %fd147;
	ld.global.f32 	%f97, [%rd10+8];
	cvt.f64.f32 	%fd149, %f97;
	mul.f64 	%fd150, %fd148, %fd149;
	cvt.f64.f32 	%fd151, %f92;
	fma.rn.f64 	%fd152, %fd150, %fd149, %fd151;
	cvt.rn.f32.f64 	%f98, %fd152;
	st.global.f32 	[%rd14+8], %f98;
	ld.global.f32 	%f99, [%rd13+44];
	cvt.f64.f32 	%fd153, %f99;
	mul.f64 	%fd154, %fd153, 0d401AA3D70A3D70A4;
	ld.global.f32 	%f100, [%rd10+12];
	cvt.f64.f32 	%fd155, %f100;
	mul.f64 	%fd156, %fd154, %fd155;
	ld.global.f32 	%f101, [%rd10+8];
	cvt.f64.f32 	%fd157, %f101;
	mul.f64 	%fd158, %fd156, %fd157;
	cvt.f64.f32 	%fd159, %f98;
	sub.f64 	%fd160, %fd159, %fd158;
	cvt.rn.f32.f64 	%f102, %fd160;
	st.global.f32 	[%rd14+8], %f102;
$L__BB7_2:
	ret;

}
	// .globl	_Z14calc_exclvol_fiPfS_
.visible .entry _Z14calc_exclvol_fiPfS_(
	.param .u32 _Z14calc_exclvol_fiPfS__param_0,
	.param .u64 .ptr .align 1 _Z14calc_exclvol_fiPfS__param_1,
	.param .u64 .ptr .align 1 _Z14calc_exclvol_fiPfS__param_2
)
{
	.reg .pred 	%p<8>;
	.reg .b32 	%r<28>;
	.reg .b32 	%f<65>;
	.reg .b64 	%rd<15>;
	.reg .b64 	%fd<23>;

	ld.param.u32 	%r12, [_Z14calc_exclvol_fiPfS__param_0];
	ld.param.u64 	%rd9, [_Z14calc_exclvol_fiPfS__param_1];
	ld.param.u64 	%rd10, [_Z14calc_exclvol_fiPfS__param_2];
	cvta.to.global.u64 	%rd1, %rd10;
	cvta.to.global.u64 	%rd2, %rd9;
	mov.u32 	%r13, %ctaid.x;
	mov.u32 	%r14, %ntid.x;
	mov.u32 	%r15, %tid.x;
	mad.lo.s32 	%r1, %r13, %r14, %r15;
	setp.ge.s32 	%p1, %r1, %r12;
	@%p1 bra 	$L__BB8_13;
	setp.lt.s32 	%p2, %r1, 3;
	@%p2 bra 	$L__BB8_7;
	add.s32 	%r24, %r1, -3;
	mul.lo.s32 	%r16, %r1, 3;
	mul.wide.u32 	%rd11, %r16, 4;
	add.s64 	%rd3, %rd2, %rd11;
	add.s64 	%rd4, %rd1, %rd11;
$L__BB8_3:
	mul.lo.s32 	%r17, %r24, 3;
	ld.global.f32 	%f5, [%rd3];
	mul.wide.u32 	%rd12, %r17, 4;
	add.s64 	%rd5, %rd2, %rd12;
	ld.global.f32 	%f6, [%rd5];
	sub.f32 	%f1, %f5, %f6;
	fma.rn.f32 	%f7, %f1, %f1, 0f00000000;
	ld.global.f32 	%f8, [%rd3+4];
	ld.global.f32 	%f9, [%rd5+4];
	sub.f32 	%f10, %f8, %f9;
	fma.rn.f32 	%f11, %f10, %f10, %f7;
	ld.global.f32 	%f12, [%rd3+8];
	ld.global.f32 	%f13, [%rd5+8];
	sub.f32 	%f14, %f12, %f13;
	fma.rn.f32 	%f2, %f14, %f14, %f11;
	cvt.f64.f32 	%fd1, %f2;
	setp.geu.f64 	%p3, %fd1, 0d3FF428A2DC70C29C;
	@%p3 bra 	$L__BB8_5;
	mul.f32 	%f16, %f2, %f2;
	mul.f32 	%f17, %f2, %f16;
	mul.f32 	%f18, %f2, %f17;
	mul.f32 	%f19, %f2, %f18;
	mul.f32 	%f20, %f2, %f19;
	mul.f32 	%f21, %f2, %f20;
	cvt.f64.f32 	%fd5, %f21;
	mov.f64 	%fd6, 0d4048000000000000;
	div.rn.f64 	%fd7, %fd6, %fd5;
	cvt.f64.f32 	%fd8, %f18;
	mov.f64 	%fd9, 0dC038000000000000;
	div.rn.f64 	%fd10, %fd9, %fd8;
	add.f64 	%fd11, %fd7, %fd10;
	cvt.rn.f32.f64 	%f22, %fd11;
	ld.global.f32 	%f23, [%rd4];
	fma.rn.f32 	%f24, %f1, %f22, %f23;
	st.global.f32 	[%rd4], %f24;
	ld.global.f32 	%f25, [%rd3+4];
	ld.global.f32 	%f26, [%rd5+4];
	sub.f32 	%f27, %f25, %f26;
	ld.global.f32 	%f28, [%rd4+4];
	fma.rn.f32 	%f29, %f27, %f22, %f28;
	st.global.f32 	[%rd4+4], %f29;
	ld.global.f32 	%f30, [%rd3+8];
	ld.global.f32 	%f31, [%rd5+8];
	sub.f32 	%f32, %f30, %f31;
	ld.global.f32 	%f33, [%rd4+8];
	fma.rn.f32 	%f34, %f32, %f22, %f33;
	st.global.f32 	[%rd4+8], %f34;
	mov.b32 	%r25, -1;
	bra.uni 	$L__BB8_6;
$L__BB8_5:
	sqrt.rn.f32 	%f15, %f2;
	cvt.f64.f32 	%fd2, %f15;
	add.f64 	%fd3, %fd2, 0dBFF1F59AB6D00B46;
	div.rn.f64 	%fd4, %fd3, 0d3FE7A3D70A3D70A4;
	cvt.rzi.s32.f64 	%r18, %fd4;
	not.b32 	%r25, %r18;
$L__BB8_6:
	add.s32 	%r24, %r25, %r24;
	setp.gt.s32 	%p4, %r24, -1;
	@%p4 bra 	$L__BB8_3;
$L__BB8_7:
	add.s32 	%r26, %r1, 3;
	setp.ge.s32 	%p5, %r26, %r12;
	@%p5 bra 	$L__BB8_13;
	mul.lo.s32 	%r20, %r1, 3;
	mul.wide.s32 	%rd13, %r20, 4;
	add.s64 	%rd6, %rd2, %rd13;
	add.s64 	%rd7, %rd1, %rd13;
$L__BB8_9:
	mul.lo.s32 	%r21, %r26, 3;
	ld.global.f32 	%f35, [%rd6];
	mul.wide.s32 	%rd14, %r21, 4;
	add.s64 	%rd8, %rd2, %rd14;
	ld.global.f32 	%f36, [%rd8];
	sub.f32 	%f3, %f35, %f36;
	fma.rn.f32 	%f37, %f3, %f3, 0f00000000;
	ld.global.f32 	%f38, [%rd6+4];
	ld.global.f32 	%f39, [%rd8+4];
	sub.f32 	%f40, %f38, %f39;
	fma.rn.f32 	%f41, %f40, %f40, %f37;
	ld.global.f32 	%f42, [%rd6+8];
	ld.global.f32 	%f43, [%rd8+8];
	sub.f32 	%f44, %f42, %f43;
	fma.rn.f32 	%f4, %f44, %f44, %f41;
	cvt.f64.f32 	%fd12, %f4;
	setp.geu.f64 	%p6, %fd12, 0d3FF428A2DC70C29C;
	@%p6 bra 	$L__BB8_11;
	mul.f32 	%f46, %f4, %f4;
	mul.f32 	%f47, %f4, %f46;
	mul.f32 	%f48, %f4, %f47;
	mul.f32 	%f49, %f4, %f48;
	mul.f32 	%f50, %f4, %f49;
	mul.f32 	%f51, %f4, %f50;
	cvt.f64.f32 	%fd16, %f51;
	mov.f64 	%fd17, 0d4048000000000000;
	div.rn.f64 	%fd18, %fd17, %fd16;
	cvt.f64.f32 	%fd19, %f48;
	mov.f64 	%fd20, 0dC038000000000000;
	div.rn.f64 	%fd21, %fd20, %fd19;
	add.f64 	%fd22, %fd18, %fd21;
	cvt.rn.f32.f64 	%f52, %fd22;
	ld.global.f32 	%f53, [%rd7];
	fma.rn.f32 	%f54, %f3, %f52, %f53;
	st.global.f32 	[%rd7], %f54;
	ld.global.f32 	%f55, [%rd6+4];
	ld.global.f32 	%f56, [%rd8+4];
	sub.f32 	%f57, %f55, %f56;
	ld.global.f32 	%f58, [%rd7+4];
	fma.rn.f32 	%f59, %f57, %f52, %f58;
	st.global.f32 	[%rd7+4], %f59;
	ld.global.f32 	%f60, [%rd6+8];
	ld.global.f32 	%f61, [%rd8+8];
	sub.f32 	%f62, %f60, %f61;
	ld.global.f32 	%f63, [%rd7+8];
	fma.rn.f32 	%f64, %f62, %f52, %f63;
	st.global.f32 	[%rd7+8], %f64;
	mov.b32 	%r27, 1;
	bra.uni 	$L__BB8_12;
$L__BB8_11:
	sqrt.rn.f32 	%f45, %f4;
	cvt.f64.f32 	%fd13, %f45;
	add.f64 	%fd14, %fd13, 0dBFF1F59AB6D00B46;
	div.rn.f64 	%fd15, %fd14, 0d3FE7A3D70A3D70A4;
	cvt.rzi.s32.f64 	%r22, %fd15;
	add.s32 	%r27, %r22, 1;
$L__BB8_12:
	add.s32 	%r26, %r27, %r26;
	setp.lt.s32 	%p7, %r26, %r12;
	@%p7 bra 	$L__BB8_9;
$L__BB8_13:
	ret;

}
	// .globl	_Z19calc_exclvol_f_SLOWiPfS_
.visible .entry _Z19calc_exclvol_f_SLOWiPfS_(
	.param .u32 _Z19calc_exclvol_f_SLOWiPfS__param_0,
	.param .u64 .ptr .align 1 _Z19calc_exclvol_f_SLOWiPfS__param_1,
	.param .u64 .ptr .align 1 _Z19calc_exclvol_f_SLOWiPfS__param_2
)
{
	.reg .pred 	%p<8>;
	.reg .b32 	%r<30>;
	.reg .b32 	%f<63>;
	.reg .b64 	%rd<15>;
	.reg .b64 	%fd<17>;

	ld.param.u32 	%r15, [_Z19calc_exclvol_f_SLOWiPfS__param_0];
	ld.param.u64 	%rd9, [_Z19calc_exclvol_f_SLOWiPfS__param_1];
	ld.param.u64 	%rd10, [_Z19calc_exclvol_f_SLOWiPfS__param_2];
	cvta.to.global.u64 	%rd1, %rd10;
	cvta.to.global.u64 	%rd2, %rd9;
	mov.u32 	%r16, %ctaid.x;
	mov.u32 	%r17, %ntid.x;
	mul.lo.s32 	%r1, %r16, %r17;
	mov.u32 	%r2, %tid.x;
	add.s32 	%r29, %r1, %r2;
	setp.ge.s32 	%p1, %r29, %r15;
	@%p1 bra 	$L__BB9_11;
	setp.lt.s32 	%p2, %r29, 3;
	@%p2 bra 	$L__BB9_6;
	mul.lo.s32 	%r18, %r29, 3;
	mul.wide.u32 	%rd11, %r18, 4;
	add.s64 	%rd3, %rd2, %rd11;
	add.s64 	%rd4, %rd1, %rd11;
	add.s32 	%r27, %r29, -2;
	mul.lo.s32 	%r19, %r2, 3;
	mad.lo.s32 	%r26, %r1, 3, %r19;
$L__BB9_3:
	add.s32 	%r20, %r26, -9;
	ld.global.f32 	%f5, [%rd3];
	mul.wide.u32 	%rd12, %r20, 4;
	add.s64 	%rd5, %rd2, %rd12;
	ld.global.f32 	%f6, [%rd5];
	sub.f32 	%f1, %f5, %f6;
	fma.rn.f32 	%f7, %f1, %f1, 0f00000000;
	ld.global.f32 	%f8, [%rd3+4];
	ld.global.f32 	%f9, [%rd5+4];
	sub.f32 	%f10, %f8, %f9;
	fma.rn.f32 	%f11, %f10, %f10, %f7;
	ld.global.f32 	%f12, [%rd3+8];
	ld.global.f32 	%f13, [%rd5+8];
	sub.f32 	%f14, %f12, %f13;
	fma.rn.f32 	%f2, %f14, %f14, %f11;
	cvt.f64.f32 	%fd1, %f2;
	setp.geu.f64 	%p3, %fd1, 0d3FF428A2DC70C29C;
	@%p3 bra 	$L__BB9_5;
	mul.f32 	%f15, %f2, %f2;
	mul.f32 	%f16, %f2, %f15;
	mul.f32 	%f17, %f2, %f16;
	mul.f32 	%f18, %f2, %f17;
	mul.f32 	%f19, %f2, %f18;
	mul.f32 	%f20, %f2, %f19;
	cvt.f64.f32 	%fd2, %f20;
	mov.f64 	%fd3, 0d4048000000000000;
	div.rn.f64 	%fd4, %fd3, %fd2;
	cvt.f64.f32 	%fd5, %f17;
	mov.f64 	%fd6, 0dC038000000000000;
	div.rn.f64 	%fd7, %fd6, %fd5;
	add.f64 	%fd8, %fd4, %fd7;
	cvt.rn.f32.f64 	%f21, %fd8;
	ld.global.f32 	%f22, [%rd4];
	fma.rn.f32 	%f23, %f1, %f21, %f22;
	st.global.f32 	[%rd4], %f23;
	ld.global.f32 	%f24, [%rd3+4];
	ld.global.f32 	%f25, [%rd5+4];
	sub.f32 	%f26, %f24, %f25;
	ld.global.f32 	%f27, [%rd4+4];
	fma.rn.f32 	%f28, %f26, %f21, %f27;
	st.global.f32 	[%rd4+4], %f28;
	ld.global.f32 	%f29, [%rd3+8];
	ld.global.f32 	%f30, [%rd5+8];
	sub.f32 	%f31, %f29, %f30;
	ld.global.f32 	%f32, [%rd4+8];
	fma.rn.f32 	%f33, %f31, %f21, %f32;
	st.global.f32 	[%rd4+8], %f33;
$L__BB9_5:
	add.s32 	%r27, %r27, -1;
	add.s32 	%r26, %r26, -3;
	setp.ne.s32 	%p4, %r27, 0;
	@%p4 bra 	$L__BB9_3;
$L__BB9_6:
	add.s32 	%r21, %r29, 3;
	setp.ge.s32 	%p5, %r21, %r15;
	@%p5 bra 	$L__BB9_11;
	mul.lo.s32 	%r22, %r29, 3;
	mul.wide.s32 	%rd13, %r22, 4;
	add.s64 	%rd6, %rd2, %rd13;
	add.s64 	%rd7, %rd1, %rd13;
	mul.lo.s32 	%r23, %r2, 3;
	mad.lo.s32 	%r28, %r1, 3, %r23;
$L__BB9_8:
	add.s32 	%r24, %r28, 9;
	ld.global.f32 	%f34, [%rd6];
	mul.wide.s32 	%rd14, %r24, 4;
	add.s64 	%rd8, %rd2, %rd14;
	ld.global.f32 	%f35, [%rd8];
	sub.f32 	%f3, %f34, %f35;
	fma.rn.f32 	%f36, %f3, %f3, 0f00000000;
	ld.global.f32 	%f37, [%rd6+4];
	ld.global.f32 	%f38, [%rd8+4];
	sub.f32 	%f39, %f37, %f38;
	fma.rn.f32 	%f40, %f39, %f39, %f36;
	ld.global.f32 	%f41, [%rd6+8];
	ld.global.f32 	%f42, [%rd8+8];
	sub.f32 	%f43, %f41, %f42;
	fma.rn.f32 	%f4, %f43, %f43, %f40;
	cvt.f64.f32 	%fd9, %f4;
	setp.geu.f64 	%p6, %fd9, 0d3FF428A2DC70C29C;
	@%p6 bra 	$L__BB9_10;
	mul.f32 	%f44, %f4, %f4;
	mul.f32 	%f45, %f4, %f44;
	mul.f32 	%f46, %f4, %f45;
	mul.f32 	%f47, %f4, %f46;
	mul.f32 	%f48, %f4, %f47;
	mul.f32 	%f49, %f4, %f48;
	cvt.f64.f32 	%fd10, %f49;
	mov.f64 	%fd11, 0d4048000000000000;
	div.rn.f64 	%fd12, %fd11, %fd10;
	cvt.f64.f32 	%fd13, %f46;
	mov.f64 	%fd14, 0dC038000000000000;
	div.rn.f64 	%fd15, %fd14, %fd13;
	add.f64 	%fd16, %fd12, %fd15;
	cvt.rn.f32.f64 	%f50, %fd16;
	ld.global.f32 	%f51, [%rd7];
	fma.rn.f32 	%f52, %f3, %f50, %f51;
	st.global.f32 	[%rd7], %f52;
	ld.global.f32 	%f53, [%rd6+4];
	ld.global.f32 	%f54, [%rd8+4];
	sub.f32 	%f55, %f53, %f54;
	ld.global.f32 	%f56, [%rd7+4];
	fma.rn.f32 	%f57, %f55, %f50, %f56;
	st.global.f32 	[%rd7+4], %f57;
	ld.global.f32 	%f58, [%rd6+8];
	ld.global.f32 	%f59, [%rd8+8];
	sub.f32 	%f60, %f58, %f59;
	ld.global.f32 	%f61, [%rd7+8];
	fma.rn.f32 	%f62, %f60, %f50, %f61;
	st.global.f32 	[%rd7+8], %f62;
$L__BB9_10:
	add.s32 	%r13, %r29, 1;
	add.s32 	%r25, %r29, 4;
	add.s32 	%r28, %r28, 3;
	setp.lt.s32 	%p7, %r25, %r15;
	mov.u32 	%r29, %r13;
	@%p7 bra 	$L__BB9_8;
$L__BB9_11:
	ret;

}
	// .globl	_Z19RK_stage_1_LANGEVINiPfS_S_S_S_S_
.visible .entry _Z19RK_stage_1_LANGEVINiPfS_S_S_S_S_(
	.param .u32 _Z19RK_stage_1_LANGEVINiPfS_S_S_S_S__param_0,
	.param .u64 .ptr .align 1 _Z19RK_stage_1_LANGEVINiPfS_S_S_S_S__param_1,
	.param .u64 .ptr .align 1 _Z19RK_stage_1_LANGEVINiPfS_S_S_S_S__param_2,
	.param .u64 .ptr .align 1 _Z19RK_stage_1_LANGEVINiPfS_S_S_S_S__param_3,
	.param .u64 .ptr .align 1 _Z19RK_stage_1_LANGEVINiPfS_S_S_S_S__param_4,
	.param .u64 .ptr .align 1 _Z19RK_stage_1_LANGEVINiPfS_S_S_S_S__param_5,
	.param .u64 .ptr .align 1 _Z19RK_stage_1_LANGEVINiPfS_S_S_S_S__param_6
)
{
	.reg .pred 	%p<2>;
	.reg .b32 	%r<7>;
	.reg .b32 	%f<22>;
	.reg .b64 	%rd<20>;
	.reg .b64 	%fd<25>;

	ld.param.u32 	%r2, [_Z19RK_stage_1_LANGEVINiPfS_S_S_S_S__param_0];
	ld.param.u64 	%rd1, [_Z19RK_stage_1_LANGEVINiPfS_S_S_S_S__param_1];
	ld.param.u64 	%rd2, [_Z19RK_stage_1_LANGEVINiPfS_S_S_S_S__param_2];
	ld.param.u64 	%rd3, [_Z19RK_stage_1_LANGEVINiPfS_S_S_S_S__param_3];
	ld.param.u64 	%rd4, [_Z19RK_stage_1_LANGEVINiPfS_S_S_S_S__param_4];
	ld.param.u64 	%rd5, [_Z19RK_stage_1_LANGEVINiPfS_S_S_S_S__param_5];
	ld.param.u64 	%rd6, [_Z19RK_stage_1_LANGEVINiPfS_S_S_S_S__param_6];
	mov.u32 	%r3, %ctaid.x;
	mov.u32 	%r4, %ntid.x;
	mov.u32 	%r5, %tid.x;
	mad.lo.s32 	%r1, %r3, %r4, %r5;
	setp.ge.s32 	%p1, %r1, %r2;
	@%p1 bra 	$L__BB10_2;
	cvta.to.global.u64 	%rd7, %rd2;
	cvta.to.global.u64 	%rd8, %rd4;
	cvta.to.global.u64 	%rd9, %rd1;
	cvta.to.global.u64 	%rd10, %rd5;
	cvta.to.global.u64 	%rd11, %rd6;
	cvta.to.global.u64 	%rd12, %rd3;
	mul.lo.s32 	%r6, %r1, 3;
	mul.wide.s32 	%rd13, %r6, 4;
	add.s64 	%rd14, %rd7, %rd13;
	ld.global.f32 	%f1, [%rd14];
	cvt.f64.f32 	%fd1, %f1;
	add.s64 	%rd15, %rd8, %rd13;
	ld.global.f32 	%f2, [%rd15];
	cvt.f64.f32 	%fd2, %f2;
	fma.rn.f64 	%fd3, %fd2, 0d3F40000000000000, %fd1;
	cvt.rn.f32.f64 	%f3, %fd3;
	add.s64 	%rd16, %rd9, %rd13;
	st.global.f32 	[%rd16], %f3;
	ld.global.f32 	%f4, [%rd15];
	cvt.f64.f32 	%fd4, %f4;
	add.s64 	%rd17, %rd10, %rd13;
	ld.global.f32 	%f5, [%rd17];
	cvt.f64.f32 	%fd5, %f5;
	fma.rn.f64 	%fd6, %fd5, 0d3F40000000000000, %fd4;
	add.s64 	%rd18, %rd11, %rd13;
	ld.global.f32 	%f6, [%rd18];
	cvt.f64.f32 	%fd7, %f6;
	add.f64 	%fd8, %fd6, %fd7;
	cvt.rn.f32.f64 	%f7, %fd8;
	add.s64 	%rd19, %rd12, %rd13;
	st.global.f32 	[%rd19], %f7;
	ld.global.f32 	%f8, [%rd14+4];
	cvt.f64.f32 	%fd9, %f8;
	ld.global.f32 	%f9, [%rd15+4];
	cvt.f64.f32 	%fd10, %f9;
	fma.rn.f64 	%fd11, %fd10, 0d3F40000000000000, %fd9;
	cvt.rn.f32.f64 	%f10, %fd11;
	st.global.f32 	[%rd16+4], %f10;
	ld.global.f32 	%f11, [%rd15+4];
	cvt.f64.f32 	%fd12, %f11;
	ld.global.f32 	%f12, [%rd17+4];
	cvt.f64.f32 	%fd13, %f12;
	fma.rn.f64 	%fd14, %fd13, 0d3F40000000000000, %fd12;
	ld.global.f32 	%f13, [%rd18+4];
	cvt.f64.f32 	%fd15, %f13;
	add.f64 	%fd16, %fd14, %fd15;
	cvt.rn.f32.f64 	%f14, %fd16;
	st.global.f32 	[%rd19+4], %f14;
	ld.global.f32 	%f15, [%rd14+8];
	cvt.f64.f32 	%fd17, %f15;
	ld.global.f32 	%f16, [%rd15+8];
	cvt.f64.f32 	%fd18, %f16;
	fma.rn.f64 	%fd19, %fd18, 0d3F40000000000000, %fd17;
	cvt.rn.f32.f64 	%f17, %fd19;
	st.global.f32 	[%rd16+8], %f17;
	ld.global.f32 	%f18, [%rd15+8];
	cvt.f64.f32 	%fd20, %f18;
	ld.global.f32 	%f19, [%rd17+8];
	cvt.f64.f32 	%fd21, %f19;
	fma.rn.f64 	%fd22, %fd21, 0d3F40000000000000, %fd20;
	ld.global.f32 	%f20, [%rd18+8];
	cvt.f64.f32 	%fd23, %f20;
	add.f64 	%fd24, %fd22, %fd23;
	cvt.rn.f32.f64 	%f21, %fd24;
	st.global.f32 	[%rd19+8], %f21;
$L__BB10_2:
	ret;

}
	// .globl	_Z19RK_stage_1_BROWNIANiPfS_S_S_
.visible .entry _Z19RK_stage_1_BROWNIANiPfS_S_S_(
	.param .u32 _Z19RK_stage_1_BROWNIANiPfS_S_S__param_0,
	.param .u64 .ptr .align 1 _Z19RK_stage_1_BROWNIANiPfS_S_S__param_1,
	.param .u64 .ptr .align 1 _Z19RK_stage_1_BROWNIANiPfS_S_S__param_2,
	.param .u64 .ptr .align 1 _Z19RK_stage_1_BROWNIANiPfS_S_S__param_3,
	.param .u64 .ptr .align 1 _Z19RK_stage_1_BROWNIANiPfS_S_S__param_4
)
{
	.reg .pred 	%p<2>;
	.reg .b32 	%r<7>;
	.reg .b32 	%f<13>;
	.reg .b64 	%rd<14>;
	.reg .b64 	%fd<16>;

	ld.param.u32 	%r2, [_Z19RK_stage_1_BROWNIANiPfS_S_S__param_0];
	ld.param.u64 	%rd1, [_Z19RK_stage_1_BROWNIANiPfS_S_S__param_1];
	ld.param.u64 	%rd2, [_Z19RK_stage_1_BROWNIANiPfS_S_S__param_2];
	ld.param.u64 	%rd3, [_Z19RK_stage_1_BROWNIANiPfS_S_S__param_3];
	ld.param.u64 	%rd4, [_Z19RK_stage_1_BROWNIANiPfS_S_S__param_4];
	mov.u32 	%r3, %ctaid.x;
	mov.u32 	%r4, %ntid.x;
	mov.u32 	%r5, %tid.x;
	mad.lo.s32 	%r1, %r3, %r4, %r5;
	setp.ge.s32 	%p1, %r1, %r2;
	@%p1 bra 	$L__BB11_2;
	cvta.to.global.u64 	%rd5, %rd2;
	cvta.to.global.u64 	%rd6, %rd3;
	cvta.to.global.u64 	%rd7, %rd4;
	cvta.to.global.u64 	%rd8, %rd1;
	mul.lo.s32 	%r6, %r1, 3;
	mul.wide.s32 	%rd9, %r6, 4;
	add.s64 	%rd10, %rd5, %rd9;
	ld.global.f32 	%f1, [%rd10];
	cvt.f64.f32 	%fd1, %f1;
	add.s64 	%rd11, %rd6, %rd9;
	ld.global.f32 	%f2, [%rd11];
	cvt.f64.f32 	%fd2, %f2;
	fma.rn.f64 	%fd3, %fd2, 0d3F40000000000000, %fd1;
	add.s64 	%rd12, %rd7, %rd9;
	ld.global.f32 	%f3, [%rd12];
	cvt.f64.f32 	%fd4, %f3;
	add.f64 	%fd5, %fd3, %fd4;
	cvt.rn.f32.f64 	%f4, %fd5;
	add.s64 	%rd13, %rd8, %rd9;
	st.global.f32 	[%rd13], %f4;
	ld.global.f32 	%f5, [%rd10+4];
	cvt.f64.f32 	%fd6, %f5;
	ld.global.f32 	%f6, [%rd11+4];
	cvt.f64.f32 	%fd7, %f6;
	fma.rn.f64 	%fd8, %fd7, 0d3F40000000000000, %fd6;
	ld.global.f32 	%f7, [%rd12+4];
	cvt.f64.f32 	%fd9, %f7;
	add.f64 	%fd10, %fd8, %fd9;
	cvt.rn.f32.f64 	%f8, %fd10;
	st.global.f32 	[%rd13+4], %f8;
	ld.global.f32 	%f9, [%rd10+8];
	cvt.f64.f32 	%fd11, %f9;
	ld.global.f32 	%f10, [%rd11+8];
	cvt.f64.f32 	%fd12, %f10;
	fma.rn.f64 	%fd13, %fd12, 0d3F40000000000000, %fd11;
	ld.global.f32 	%f11, [%rd12+8];
	cvt.f64.f32 	%fd14, %f11;
	add.f64 	%fd15, %fd13, %fd14;
	cvt.rn.f32.f64 	%f12, %fd15;
	st.global.f32 	[%rd13+8], %f12;
$L__BB11_2:
	ret;

}
	// .globl	_Z19RK_stage_2_LANGEVINiPfS_S_S_S_S_
.visible .entry _Z19RK_stage_2_LANGEVINiPfS_S_S_S_S_(
	.param .u32 _Z19RK_stage_2_LANGEVINiPfS_S_S_S_S__param_0,
	.param .u64 .ptr .align 1 _Z19RK_stage_2_LANGEVINiPfS_S_S_S_S__param_1,
	.param .u64 .ptr .align 1 _Z19RK_stage_2_LANGEVINiPfS_S_S_S_S__param_2,
	.param .u64 .ptr .align 1 _Z19RK_stage_2_LANGEVINiPfS_S_S_S_S__param_3,
	.param .u64 .ptr .align 1 _Z19RK_stage_2_LANGEVINiPfS_S_S_S_S__param_4,
	.param .u64 .ptr .align 1 _Z19RK_stage_2_LANGEVINiPfS_S_S_S_S__param_5,
	.param .u64 .ptr .align 1 _Z19RK_stage_2_LANGEVINiPfS_S_S_S_S__param_6
)
{
	.reg .pred 	%p<2>;
	.reg .b32 	%r<7>;
	.reg .b32 	%f<34>;
	.reg .b64 	%rd<21>;
	.reg .b64 	%fd<31>;

	ld.param.u32 	%r2, [_Z19RK_stage_2_LANGEVINiPfS_S_S_S_S__param_0];
	ld.param.u64 	%rd2, [_Z19RK_stage_2_LANGEVINiPfS_S_S_S_S__param_2];
	ld.param.u64 	%rd3, [_Z19RK_stage_2_LANGEVINiPfS_S_S_S_S__param_3];
	ld.param.u64 	%rd4, [_Z19RK_stage_2_LANGEVINiPfS_S_S_S_S__param_4];
	ld.param.u64 	%rd5, [_Z19RK_stage_2_LANGEVINiPfS_S_S_S_S__param_5];
	ld.param.u64 	%rd6, [_Z19RK_stage_2_LANGEVINiPfS_S_S_S_S__param_6];
	mov.u32 	%r3, %ctaid.x;
	mov.u32 	%r4, %ntid.x;
	mov.u32 	%r5, %tid.x;
	mad.lo.s32 	%r1, %r3, %r4, %r5;
	setp.ge.s32 	%p1, %r1, %r2;
	@%p1 bra 	$L__BB12_2;
	ld.param.u64 	%rd20, [_Z19RK_stage_2_LANGEVINiPfS_S_S_S_S__param_1];
	cvta.to.global.u64 	%rd7, %rd20;
	cvta.to.global.u64 	%rd8, %rd2;
	cvta.to.global.u64 	%rd9, %rd3;
	cvta.to.global.u64 	%rd10, %rd4;
	cvta.to.global.u64 	%rd11, %rd5;
	cvta.to.global.u64 	%rd12, %rd6;
	mul.lo.s32 	%r6, %r1, 3;
	mul.wide.s32 	%rd13, %r6, 4;
	add.s64 	%rd14, %rd7, %rd13;
	ld.global.f32 	%f1, [%rd14];
	cvt.f64.f32 	%fd1, %f1;
	add.s64 	%rd15, %rd8, %rd13;
	ld.global.f32 	%f2, [%rd15];
	add.s64 	%rd16, %rd9, %rd13;
	ld.global.f32 	%f3, [%rd16];
	add.f32 	%f4, %f2, %f3;
	cvt.f64.f32 	%fd2, %f4;
	mul.f64 	%fd3, %fd2, 0d3FE0000000000000;
	fma.rn.f64 	%fd4, %fd3, 0d3F40000000000000, %fd1;
	cvt.rn.f32.f64 	%f5, %fd4;
	st.global.f32 	[%rd14], %f5;
	ld.global.f32 	%f6, [%rd16];
	cvt.f64.f32 	%fd5, %f6;
	add.s64 	%rd17, %rd10, %rd13;
	ld.global.f32 	%f7, [%rd17];
	add.s64 	%rd18, %rd11, %rd13;
	ld.global.f32 	%f8, [%rd18];
	add.f32 	%f9, %f7, %f8;
	cvt.f64.f32 	%fd6, %f9;
	mul.f64 	%fd7, %fd6, 0d3FE0000000000000;
	fma.rn.f64 	%fd8, %fd7, 0d3F40000000000000, %fd5;
	add.s64 	%rd19, %rd12, %rd13;
	ld.global.f32 	%f10, [%rd19];
	cvt.f64.f32 	%fd9, %f10;
	add.f64 	%fd10, %fd8, %fd9;
	cvt.rn.f32.f64 	%f11, %fd10;
	st.global.f32 	[%rd16], %f11;
	ld.global.f32 	%f12, [%rd14+4];
	cvt.f64.f32 	%fd11, %f12;
	ld.global.f32 	%f13, [%rd15+4];
	ld.global.f32 	%f14, [%rd16+4];
	add.f32 	%f15, %f13, %f14;
	cvt.f64.f32 	%fd12, %f15;
	mul.f64 	%fd13, %fd12, 0d3FE0000000000000;
	fma.rn.f64 	%fd14, %fd13, 0d3F40000000000000, %fd11;
	cvt.rn.f32.f64 	%f16, %fd14;
	st.global.f32 	[%rd14+4], %f16;
	ld.global.f32 	%f17, [%rd16+4];
	cvt.f64.f32 	%fd15, %f17;
	ld.global.f32 	%f18, [%rd17+4];
	ld.global.f32 	%f19, [%rd18+4];
	add.f32 	%f20, %f18, %f19;
	cvt.f64.f32 	%fd16, %f20;
	mul.f64 	%fd17, %fd16, 0d3FE0000000000000;
	fma.rn.f64 	%fd18, %fd17, 0d3F40000000000000, %fd15;
	ld.global.f32 	%f21, [%rd19+4];
	cvt.f64.f32 	%fd19, %f21;
	add.f64 	%fd20, %fd18, %fd19;
	cvt.rn.f32.f64 	%f22, %fd20;
	st.global.f32 	[%rd16+4], %f22;
	ld.global.f32 	%f23, [%rd14+8];
	cvt.f64.f32 	%fd21, %f23;
	ld.global.f32 	%f24, [%rd15+8];
	ld.global.f32 	%f25, [%rd16+8];
	add.f32 	%f26, %f24, %f25;
	cvt.f64.f32 	%fd22, %f26;
	mul.f64 	%fd23, %fd22, 0d3FE0000000000000;
	fma.rn.f64 	%fd24, %fd23, 0d3F40000000000000, %fd21;
	cvt.rn.f32.f64 	%f27, %fd24;
	st.global.f32 	[%rd14+8], %f27;
	ld.global.f32 	%f28, [%rd16+8];
	cvt.f64.f32 	%fd25, %f28;
	ld.global.f32 	%f29, [%rd17+8];
	ld.global.f32 	%f30, [%rd18+8];
	add.f32 	%f31, %f29, %f30;
	cvt.f64.f32 	%fd26, %f31;
	mul.f64 	%fd27, %fd26, 0d3FE0000000000000;
	fma.rn.f64 	%fd28, %fd27, 0d3F40000000000000, %fd25;
	ld.global.f32 	%f32, [%rd19+8];
	cvt.f64.f32 	%fd29, %f32;
	add.f64 	%fd30, %fd28, %fd29;
	cvt.rn.f32.f64 	%f33, %fd30;
	st.global.f32 	[%rd16+8], %f33;
$L__BB12_2:
	ret;

}
	// .globl	_Z19RK_stage_2_BROWNIANiPfS_S_S_
.visible .entry _Z19RK_stage_2_BROWNIANiPfS_S_S_(
	.param .u32 _Z19RK_stage_2_BROWNIANiPfS_S_S__param_0,
	.param .u64 .ptr .align 1 _Z19RK_stage_2_BROWNIANiPfS_S_S__param_1,
	.param .u64 .ptr .align 1 _Z19RK_stage_2_BROWNIANiPfS_S_S__param_2,
	.param .u64 .ptr .align 1 _Z19RK_stage_2_BROWNIANiPfS_S_S__param_3,
	.param .u64 .ptr .align 1 _Z19RK_stage_2_BROWNIANiPfS_S_S__param_4
)
{
	.reg .pred 	%p<2>;
	.reg .b32 	%r<7>;
	.reg .b32 	%f<19>;
	.reg .b64 	%rd<14>;
	.reg .b64 	%fd<19>;

	ld.param.u32 	%r2, [_Z19RK_stage_2_BROWNIANiPfS_S_S__param_0];
	ld.param.u64 	%rd1, [_Z19RK_stage_2_BROWNIANiPfS_S_S__param_1];
	ld.param.u64 	%rd2, [_Z19RK_stage_2_BROWNIANiPfS_S_S__param_2];
	ld.param.u64 	%rd3, [_Z19RK_stage_2_BROWNIANiPfS_S_S__param_3];
	ld.param.u64 	%rd4, [_Z19RK_stage_2_BROWNIANiPfS_S_S__param_4];
	mov.u32 	%r3, %ctaid.x;
	mov.u32 	%r4, %ntid.x;
	mov.u32 	%r5, %tid.x;
	mad.lo.s32 	%r1, %r3, %r4, %r5;
	setp.ge.s32 	%p1, %r1, %r2;
	@%p1 bra 	$L__BB13_2;
	cvta.to.global.u64 	%rd5, %rd1;
	cvta.to.global.u64 	%rd6, %rd2;
	cvta.to.global.u64 	%rd7, %rd3;
	cvta.to.global.u64 	%rd8, %rd4;
	mul.lo.s32 	%r6, %r1, 3;
	mul.wide.s32 	%rd9, %r6, 4;
	add.s64 	%rd10, %rd5, %rd9;
	ld.global.f32 	%f1, [%rd10];
	cvt.f64.f32 	%fd1, %f1;
	add.s64 	%rd11, %rd6, %rd9;
	ld.global.f32 	%f2, [%rd11];
	add.s64 	%rd12, %rd7, %rd9;
	ld.global.f32 	%f3, [%rd12];
	add.f32 	%f4, %f2, %f3;
	cvt.f64.f32 	%fd2, %f4;
	mul.f64 	%fd3, %fd2, 0d3FE0000000000000;
	fma.rn.f64 	%fd4, %fd3, 0d3F40000000000000, %fd1;
	add.s64 	%rd13, %rd8, %rd9;
	ld.global.f32 	%f5, [%rd13];
	cvt.f64.f32 	%fd5, %f5;
	add.f64 	%fd6, %fd4, %fd5;
	cvt.rn.f32.f64 	%f6, %fd6;
	st.global.f32 	[%rd10], %f6;
	ld.global.f32 	%f7, [%rd10+4];
	cvt.f64.f32 	%fd7, %f7;
	ld.global.f32 	%f8, [%rd11+4];
	ld.global.f32 	%f9, [%rd12+4];
	add.f32 	%f10, %f8, %f9;
	cvt.f64.f32 	%fd8, %f10;
	mul.f64 	%fd9, %fd8, 0d3FE0000000000000;
	fma.rn.f64 	%fd10, %fd9, 0d3F40000000000000, %fd7;
	ld.global.f32 	%f11, [%rd13+4];
	cvt.f64.f32 	%fd11, %f11;
	add.f64 	%fd12, %fd10, %fd11;
	cvt.rn.f32.f64 	%f12, %fd12;
	st.global.f32 	[%rd10+4], %f12;
	ld.global.f32 	%f13, [%rd10+8];
	cvt.f64.f32 	%fd13, %f13;
	ld.global.f32 	%f14, [%rd11+8];
	ld.global.f32 	%f15, [%rd12+8];
	add.f32 	%f16, %f14, %f15;
	cvt.f64.f32 	%fd14, %f16;
	mul.f64 	%fd15, %fd14, 0d3FE0000000000000;
	fma.rn.f64 	%fd16, %fd15, 0d3F40000000000000, %fd13;
	ld.global.f32 	%f17, [%rd13+8];
	cvt.f64.f32 	%fd17, %f17;
	add.f64 	%fd18, %fd16, %fd17;
	cvt.rn.f32.f64 	%f18, %fd18;
	st.global.f32 	[%rd10+8], %f18;
$L__BB13_2:
	ret;

}


// ===== COMPILED SASS (sm_100) =====

	.target	sm_100

	.elftype	@"ET_EXEC"


//--------------------- .note.nv.tkinfo           --------------------------
	.section	.note.nv.tkinfo,"",@"SHT_NOTE"
	.sectionflags	@"SHF_NOTE_NV_TKINFO"
	.tkinfo
        /*0018*/ 	.word	0x00000002
        /*0030*/ 	.string	""
        /*0030*/ 	.string	"ptxas"
        /*0030*/ 	.string	"Cuda compilation tools, release 13.0, V13.0.88"
        /*0030*/ 	.string	"Build cuda_13.0.r13.0/compiler.36424714_0"
        /*0030*/ 	.string	"-arch sm_100 -m 64 "



//--------------------- .note.nv.cuinfo           --------------------------
	.section	.note.nv.cuinfo,"",@"SHT_NOTE"
	.sectionflags	@"SHF_NOTE_NV_CUINFO"
        /*0018*/ 	.short	0x0002
        /*001a*/ 	.short	0x0064
        /*001c*/ 	.short	0x0082
	.zero		2


//--------------------- .nv.info                  --------------------------
	.section	.nv.info,"",@"SHT_CUDA_INFO"
	.align	4


	//----- nvinfo : EIATTR_REGCOUNT
	.align		4
        /*0000*/ 	.byte	0x04, 0x2f
        /*0002*/ 	.short	(.L_10 - .L_9)
	.align		4
.L_9:
        /*0004*/ 	.word	index@(_Z10setup_PRNGiP24curandStatePhilox4_32_10)
        /*0008*/ 	.word	0x00000016


	//----- nvinfo : EIATTR_FRAME_SIZE
	.align		4
.L_10:
        /*000c*/ 	.byte	0x04, 0x11
        /*000e*/ 	.short	(.L_12 - .L_11)
	.align		4
.L_11:
        /*0010*/ 	.word	index@(_Z10setup_PRNGiP24curandStatePhilox4_32_10)
        /*0014*/ 	.word	0x00000000


	//----- nvinfo : EIATTR_REGCOUNT
	.align		4
.L_12:
        /*0018*/ 	.byte	0x04, 0x2f
        /*001a*/ 	.short	(.L_14 - .L_13)
	.align		4
.L_13:
        /*001c*/ 	.word	index@(_Z9call_PRNGfPfP24curandStatePhilox4_32_10)
        /*0020*/ 	.word	0x00000014


	//----- nvinfo : EIATTR_FRAME_SIZE
	.align		4
.L_14:
        /*0024*/ 	.byte	0x04, 0x11
        /*0026*/ 	.short	(.L_16 - .L_15)
	.align		4
.L_15:
        /*0028*/ 	.word	index@($__internal_8_$__cuda_sm20_sqrt_rn_f32_slowpath)
        /*002c*/ 	.word	0x00000000


	//----- nvinfo : EIATTR_FRAME_SIZE
	.align		4
.L_16:
        /*0030*/ 	.byte	0x04, 0x11
        /*0032*/ 	.short	(.L_18 - .L_17)
	.align		4
.L_17:
        /*0034*/ 	.word	index@(_Z9call_PRNGfPfP24curandStatePhilox4_32_10)
        /*0038*/ 	.word	0x00000000


	//----- nvinfo : EIATTR_REGCOUNT
	.align		4
.L_18:
        /*003c*/ 	.byte	0x04, 0x2f
        /*003e*/ 	.short	(.L_20 - .L_19)
	.align		4
.L_19:
        /*0040*/ 	.word	index@(_Z22calc_extern_f_LANGEVINifPfS_S_)
        /*0044*/ 	.word	0x00000014


	//----- nvinfo : EIATTR_FRAME_SIZE
	.align		4
.L_20:
        /*0048*/ 	.byte	0x04, 0x11
        /*004a*/ 	.short	(.L_22 - .L_21)
	.align		4
.L_21:
        /*004c*/ 	.word	index@(_Z22calc_extern_f_LANGEVINifPfS_S_)
        /*0050*/ 	.word	0x00000000


	//----- nvinfo : EIATTR_REGCOUNT
	.align		4
.L_22:
        /*0054*/ 	.byte	0x04, 0x2f
        /*0056*/ 	.short	(.L_24 - .L_23)
	.align		4
.L_23:
        /*0058*/ 	.word	index@(_Z22calc_extern_f_BROWNIANiPfS_)
        /*005c*/ 	.word	0x0000000e


	//----- nvinfo : EIATTR_FRAME_SIZE
	.align		4
.L_24:
        /*0060*/ 	.byte	0x04, 0x11
        /*0062*/ 	.short	(.L_26 - .L_25)
	.align		4
.L_25:
        /*0064*/ 	.word	index@(_Z22calc_extern_f_BROWNIANiPfS_)
        /*0068*/ 	.word	0x00000000


	//----- nvinfo : EIATTR_REGCOUNT
	.align		4
.L_26:
        /*006c*/ 	.byte	0x04, 0x2f
        /*006e*/ 	.short	(.L_28 - .L_27)
	.align		4
.L_27:
        /*0070*/ 	.word	index@(_Z11calc_pore_fiPfS_)
        /*0074*/ 	.word	0x0000001f


	//----- nvinfo : EIATTR_FRAME_SIZE
	.align		4
.L_28:
        /*0078*/ 	.byte	0x04, 0x11
        /*007a*/ 	.short	(.L_30 - .L_29)
	.align		4
.L_29:
        /*007c*/ 	.word	index@($__internal_7_$__cuda_sm3x_div_rn_noftz_f32_slowpath)
        /*0080*/ 	.word	0x00000000


	//----- nvinfo : EIATTR_FRAME_SIZE
	.align		4
.L_30:
        /*0084*/ 	.byte	0x04, 0x11
        /*0086*/ 	.short	(.L_32 - .L_31)
	.align		4
.L_31:
        /*0088*/ 	.word	index@($__internal_6_$__cuda_sm20_sqrt_rn_f32_slowpath)
        /*008c*/ 	.word	0x00000000


	//----- nvinfo : EIATTR_FRAME_SIZE
	.align		4
.L_32:
        /*0090*/ 	.byte	0x04, 0x11
        /*0092*/ 	.short	(.L_34 - .L_33)
	.align		4
.L_33:
        /*0094*/ 	.word	index@($__internal_5_$__cuda_sm20_div_rn_f64_full)
        /*0098*/ 	.word	0x00000000


	//----- nvinfo : EIATTR_FRAME_SIZE
	.align		4
.L_34:
        /*009c*/ 	.byte	0x04, 0x11
        /*009e*/ 	.short	(.L_36 - .L_35)
	.align		4
.L_35:
        /*00a0*/ 	.word	index@(_Z11calc_pore_fiPfS_)
        /*00a4*/ 	.word	0x00000000


	//----- nvinfo : EIATTR_REGCOUNT
	.align		4
.L_36:
        /*00a8*/ 	.byte	0x04, 0x2f
        /*00aa*/ 	.short	(.L_38 - .L_37)
	.align		4
.L_37:
        /*00ac*/ 	.word	index@(_Z10calc_bondsiPfS_S_)
        /*00b0*/ 	.word	0x00000012


	//----- nvinfo : EIATTR_FRAME_SIZE
	.align		4
.L_38:
        /*00b4*/ 	.byte	0x04, 0x11
        /*00b6*/ 	.short	(.L_40 - .L_39)
	.align		4
.L_39:
        /*00b8*/ 	.word	index@($__internal_4_$__cuda_sm20_sqrt_rn_f32_slowpath)
        /*00bc*/ 	.word	0x00000000


	//----- nvinfo : EIATTR_FRAME_SIZE
	.align		4
.L_40:
        /*00c0*/ 	.byte	0x04, 0x11
        /*00c2*/ 	.short	(.L_42 - .L_41)
	.align		4
.L_41:
        /*00c4*/ 	.word	index@($__internal_3_$__cuda_sm20_rcp_rn_f32_slowpath)
        /*00c8*/ 	.word	0x00000000


	//----- nvinfo : EIATTR_FRAME_SIZE
	.align		4
.L_42:
        /*00cc*/ 	.byte	0x04, 0x11
        /*00ce*/ 	.short	(.L_44 - .L_43)
	.align		4
.L_43:
        /*00d0*/ 	.word	index@(_Z10calc_bondsiPfS_S_)
        /*00d4*/ 	.word	0x00000000


	//----- nvinfo : EIATTR_REGCOUNT
	.align		4
.L_44:
        /*00d8*/ 	.byte	0x04, 0x2f
        /*00da*/ 	.short	(.L_46 - .L_45)
	.align		4
.L_45:
        /*00dc*/ 	.word	index@(_Z12calc_cosinesiPfS_S_)
        /*00e0*/ 	.word	0x00000012


	//----- nvinfo : EIATTR_FRAME_SIZE
	.align		4
.L_46:
        /*00e4*/ 	.byte	0x04, 0x11
        /*00e6*/ 	.short	(.L_48 - .L_47)
	.align		4
.L_47:
        /*00e8*/ 	.word	index@(_Z12calc_cosinesiPfS_S_)
        /*00ec*/ 	.word	0x00000000


	//----- nvinfo : EIATTR_REGCOUNT
	.align		4
.L_48:
        /*00f0*/ 	.byte	0x04, 0x2f
        /*00f2*/ 	.short	(.L_50 - .L_49)
	.align		4
.L_49:
        /*00f4*/ 	.word	index@(_Z13calc_intern_fiPfS_S_S_)
        /*00f8*/ 	.word	0x0000001c


	//----- nvinfo : EIATTR_FRAME_SIZE
	.align		4
.L_50:
        /*00fc*/ 	.byte	0x04, 0x11
        /*00fe*/ 	.short	(.L_52 - .L_51)
	.align		4
.L_51:
        /*0100*/ 	.word	index@(_Z13calc_intern_fiPfS_S_S_)
        /*0104*/ 	.word	0x00000000


	//----- nvinfo : EIATTR_REGCOUNT
	.align		4
.L_52:
        /*0108*/ 	.byte	0x04, 0x2f
        /*010a*/ 	.short	(.L_54 - .L_53)
	.align		4
.L_53:
        /*010c*/ 	.word	index@(_Z14calc_exclvol_fiPfS_)
        /*0110*/ 	.word	0x00000026


	//----- nvinfo : EIATTR_FRAME_SIZE
	.align		4
.L_54:
        /*0114*/ 	.byte	0x04, 0x11
        /*0116*/ 	.short	(.L_56 - .L_55)
	.align		4
.L_55:
        /*0118*/ 	.word	index@($__internal_2_$__cuda_sm20_sqrt_rn_f32_slowpath)
        /*011c*/ 	.word	0x00000000


	//----- nvinfo : EIATTR_FRAME_SIZE
	.align		4
.L_56:
        /*0120*/ 	.byte	0x04, 0x11
        /*0122*/ 	.short	(.L_58 - .L_57)
	.align		4
.L_57:
        /*0124*/ 	.word	index@($__internal_1_$__cuda_sm20_div_rn_f64_full)
        /*0128*/ 	.word	0x00000000


	//----- nvinfo : EIATTR_FRAME_SIZE
	.align		4
.L_58:
        /*012c*/ 	.byte	0x04, 0x11
        /*012e*/ 	.short	(.L_60 - .L_59)
	.align		4
.L_59:
        /*0130*/ 	.word	index@(_Z14calc_exclvol_fiPfS_)
        /*0134*/ 	.word	0x00000000


	//----- nvinfo : EIATTR_REGCOUNT
	.align		4
.L_60:
        /*0138*/ 	.byte	0x04, 0x2f
        /*013a*/ 	.short	(.L_62 - .L_61)
	.align		4
.L_61:
        /*013c*/ 	.word	index@(_Z19calc_exclvol_f_SLOWiPfS_)
        /*0140*/ 	.word	0x00000026


	//----- nvinfo : EIATTR_FRAME_SIZE
	.align		4
.L_62:
        /*0144*/ 	.byte	0x04, 0x11
        /*0146*/ 	.short	(.L_64 - .L_63)
	.align		4
.L_63:
        /*0148*/ 	.word	index@($__internal_0_$__cuda_sm20_div_rn_f64_full)
        /*014c*/ 	.word	0x00000000


	//----- nvinfo : EIATTR_FRAME_SIZE
	.align		4
.L_64:
        /*0150*/ 	.byte	0x04, 0x11
        /*0152*/ 	.short	(.L_66 - .L_65)
	.align		4
.L_65:
        /*0154*/ 	.word	index@(_Z19calc_exclvol_f_SLOWiPfS_)
        /*0158*/ 	.word	0x00000000


	//----- nvinfo : EIATTR_REGCOUNT
	.align		4
.L_66:
        /*015c*/ 	.byte	0x04, 0x2f
        /*015e*/ 	.short	(.L_68 - .L_67)
	.align		4
.L_67:
        /*0160*/ 	.word	index@(_Z19RK_stage_1_LANGEVINiPfS_S_S_S_S_)
        /*0164*/ 	.word	0x0000001b


	//----- nvinfo : EIATTR_FRAME_SIZE
	.align		4
.L_68:
        /*0168*/ 	.byte	0x04, 0x11
        /*016a*/ 	.short	(.L_70 - .L_69)
	.align		4
.L_69:
        /*016c*/ 	.word	index@(_Z19RK_stage_1_LANGEVINiPfS_S_S_S_S_)
        /*0170*/ 	.word	0x00000000


	//----- nvinfo : EIATTR_REGCOUNT
	.align		4
.L_70:
        /*0174*/ 	.byte	0x04, 0x2f
        /*0176*/ 	.short	(.L_72 - .L_71)
	.align		4
.L_71:
        /*0178*/ 	.word	index@(_Z19RK_stage_1_BROWNIANiPfS_S_S_)
        /*017c*/ 	.word	0x00000017


	//----- nvinfo : EIATTR_FRAME_SIZE
	.align		4
.L_72:
        /*0180*/ 	.byte	0x04, 0x11
        /*0182*/ 	.short	(.L_74 - .L_73)
	.align		4
.L_73:
        /*0184*/ 	.word	index@(_Z19RK_stage_1_BROWNIANiPfS_S_S_)
        /*0188*/ 	.word	0x00000000


	//----- nvinfo : EIATTR_REGCOUNT
	.align		4
.L_74:
        /*018c*/ 	.byte	0x04, 0x2f
        /*018e*/ 	.short	(.L_76 - .L_75)
	.align		4
.L_75:
        /*0190*/ 	.word	index@(_Z19RK_stage_2_LANGEVINiPfS_S_S_S_S_)
        /*0194*/ 	.word	0x0000001a


	//----- nvinfo : EIATTR_FRAME_SIZE
	.align		4
.L_76:
        /*0198*/ 	.byte	0x04, 0x11
        /*019a*/ 	.short	(.L_78 - .L_77)
	.align		4
.L_77:
        /*019c*/ 	.word	index@(_Z19RK_stage_2_LANGEVINiPfS_S_S_S_S_)
        /*01a0*/ 	.word	0x00000000


	//----- nvinfo : EIATTR_REGCOUNT
	.align		4
.L_78:
        /*01a4*/ 	.byte	0x04, 0x2f
        /*01a6*/ 	.short	(.L_80 - .L_79)
	.align		4
.L_79:
        /*01a8*/ 	.word	index@(_Z19RK_stage_2_BROWNIANiPfS_S_S_)
        /*01ac*/ 	.word	0x00000016


	//----- nvinfo : EIATTR_FRAME_SIZE
	.align		4
.L_80:
        /*01b0*/ 	.byte	0x04, 0x11
        /*01b2*/ 	.short	(.L_82 - .L_81)
	.align		4
.L_81:
        /*01b4*/ 	.word	index@(_Z19RK_stage_2_BROWNIANiPfS_S_S_)
        /*01b8*/ 	.word	0x00000000


	//----- nvinfo : EIATTR_MIN_STACK_SIZE
	.align		4
.L_82:
        /*01bc*/ 	.byte	0x04, 0x12
        /*01be*/ 	.short	(.L_84 - .L_83)
	.align		4
.L_83:
        /*01c0*/ 	.word	index@(_Z19RK_stage_2_BROWNIANiPfS_S_S_)
        /*01c4*/ 	.word	0x00000000


	//----- nvinfo : EIATTR_MIN_STACK_SIZE
	.align		4
.L_84:
        /*01c8*/ 	.byte	0x04, 0x12
        /*01ca*/ 	.short	(.L_86 - .L_85)
	.align		4
.L_85:
        /*01cc*/ 	.word	index@(_Z19RK_stage_2_LANGEVINiPfS_S_S_S_S_)
        /*01d0*/ 	.word	0x00000000


	//----- nvinfo : EIATTR_MIN_STACK_SIZE
	.align		4
.L_86:
        /*01d4*/ 	.byte	0x04, 0x12
        /*01d6*/ 	.short	(.L_88 - .L_87)
	.align		4
.L_87:
        /*01d8*/ 	.word	index@(_Z19RK_stage_1_BROWNIANiPfS_S_S_)
        /*01dc*/ 	.word	0x00000000


	//----- nvinfo : EIATTR_MIN_STACK_SIZE
	.align		4
.L_88:
        /*01e0*/ 	.byte	0x04, 0x12
        /*01e2*/ 	.short	(.L_90 - .L_89)
	.align		4
.L_89:
        /*01e4*/ 	.word	index@(_Z19RK_stage_1_LANGEVINiPfS_S_S_S_S_)
        /*01e8*/ 	.word	0x00000000


	//----- nvinfo : EIATTR_MIN_STACK_SIZE
	.align		4
.L_90:
        /*01ec*/ 	.byte	0x04, 0x12
        /*01ee*/ 	.short	(.L_92 - .L_91)
	.align		4
.L_91:
        /*01f0*/ 	.word	index@(_Z19calc_exclvol_f_SLOWiPfS_)
        /*01f4*/ 	.word	0x00000000


	//----- nvinfo : EIATTR_MIN_STACK_SIZE
	.align		4
.L_92:
        /*01f8*/ 	.byte	0x04, 0x12
        /*01fa*/ 	.short	(.L_94 - .L_93)
	.align		4
.L_93:
        /*01fc*/ 	.word	index@(_Z14calc_exclvol_fiPfS_)
        /*0200*/ 	.word	0x00000000


	//----- nvinfo : EIATTR_MIN_STACK_SIZE
	.align		4
.L_94:
        /*0204*/ 	.byte	0x04, 0x12
        /*0206*/ 	.short	(.L_96 - .L_95)
	.align		4
.L_95:
        /*0208*/ 	.word	index@(_Z13calc_intern_fiPfS_S_S_)
        /*020c*/ 	.word	0x00000000


	//----- nvinfo : EIATTR_MIN_STACK_SIZE
	.align		4
.L_96:
        /*0210*/ 	.byte	0x04, 0x12
        /*0212*/ 	.short	(.L_98 - .L_97)
	.align		4
.L_97:
        /*0214*/ 	.word	index@(_Z12calc_cosinesiPfS_S_)
        /*0218*/ 	.word	0x00000000


	//----- nvinfo : EIATTR_MIN_STACK_SIZE
	.align		4
.L_98:
        /*021c*/ 	.byte	0x04, 0x12
        /*021e*/ 	.short	(.L_100 - .L_99)
	.align		4
.L_99:
        /*0220*/ 	.word	index@(_Z10calc_bondsiPfS_S_)
        /*0224*/ 	.word	0x00000000


	//----- nvinfo : EIATTR_MIN_STACK_SIZE
	.align		4
.L_100:
        /*0228*/ 	.byte	0x04, 0x12
        /*022a*/ 	.short	(.L_102 - .L_101)
	.align		4
.L_101:
        /*022c*/ 	.word	index@(_Z11calc_pore_fiPfS_)
        /*0230*/ 	.word	0x00000000


	//----- nvinfo : EIATTR_MIN_STACK_SIZE
	.align		4
.L_102:
        /*0234*/ 	.byte	0x04, 0x12
        /*0236*/ 	.short	(.L_104 - .L_103)
	.align		4
.L_103:
        /*0238*/ 	.word	index@(_Z22calc_extern_f_BROWNIANiPfS_)
        /*023c*/ 	.word	0x00000000


	//----- nvinfo : EIATTR_MIN_STACK_SIZE
	.align		4
.L_104:
        /*0240*/ 	.byte	0x04, 0x12
        /*0242*/ 	.short	(.L_106 - .L_105)
	.align		4
.L_105:
        /*0244*/ 	.word	index@(_Z22calc_extern_f_LANGEVINifPfS_S_)
        /*0248*/ 	.word	0x00000000


	//----- nvinfo : EIATTR_MIN_STACK_SIZE
	.align		4
.L_106:
        /*024c*/ 	.byte	0x04, 0x12
        /*024e*/ 	.short	(.L_108 - .L_107)
	.align		4
.L_107:
        /*0250*/ 	.word	index@(_Z9call_PRNGfPfP24curandStatePhilox4_32_10)
        /*0254*/ 	.word	0x00000000


	//----- nvinfo : EIATTR_MIN_STACK_SIZE
	.align		4
.L_108:
        /*0258*/ 	.byte	0x04, 0x12
        /*025a*/ 	.short	(.L_110 - .L_109)
	.align		4
.L_109:
        /*025c*/ 	.word	index@(_Z10setup_PRNGiP24curandStatePhilox4_32_10)
        /*0260*/ 	.word	0x00000000
.L_110:


//--------------------- .nv.compat                --------------------------
	.section	.nv.compat,"",@"SHT_CUDA_COMPAT_INFO"
	.align	4
        /*0000*/ 	.byte	0x02, 0x09, 0x00, 0x00, 0x02, 0x02, 0x01, 0x00, 0x02, 0x05, 0x05, 0x00, 0x03, 0x07, 0x01, 0x01
        /*0010*/ 	.byte	0x02, 0x03, 0x00, 0x00, 0x02, 0x06, 0x01, 0x00, 0x04, 0x0b, 0x08, 0x00, 0x01, 0x00, 0x00, 0x00
        /*0020*/ 	.byte	0x00, 0x00, 0x00, 0x00


//--------------------- .nv.info._Z19RK_stage_2_BROWNIANiPfS_S_S_ --------------------------
	.section	.nv.info._Z19RK_stage_2_BROWNIANiPfS_S_S_,"",@"SHT_CUDA_INFO"
	.sectionflags	@""
	.align	4


	//----- nvinfo : EIATTR_CUDA_API_VERSION
	.align		4
        /*0000*/ 	.byte	0x04, 0x37
        /*0002*/ 	.short	(.L_112 - .L_111)
.L_111:
        /*0004*/ 	.word	0x00000082


	//----- nvinfo : EIATTR_KPARAM_INFO
	.align		4
.L_112:
        /*0008*/ 	.byte	0x04, 0x17
        /*000a*/ 	.short	(.L_114 - .L_113)
.L_113:
        /*000c*/ 	.word	0x00000000
        /*0010*/ 	.short	0x0004
        /*0012*/ 	.short	0x0020
        /*0014*/ 	.byte	0x00, 0xf5, 0x21, 0x00


	//----- nvinfo : EIATTR_KPARAM_INFO
	.align		4
.L_114:
        /*0018*/ 	.byte	0x04, 0x17
        /*001a*/ 	.short	(.L_116 - .L_115)
.L_115:
        /*001c*/ 	.word	0x00000000
        /*0020*/ 	.short	0x0003
        /*0022*/ 	.short	0x0018
        /*0024*/ 	.byte	0x00, 0xf5, 0x21, 0x00


	//----- nvinfo : EIATTR_KPARAM_INFO
	.align		4
.L_116:
        /*0028*/ 	.byte	0x04, 0x17
        /*002a*/ 	.short	(.L_118 - .L_117)
.L_117:
        /*002c*/ 	.word	0x00000000
        /*0030*/ 	.short	0x0002
        /*0032*/ 	.short	0x0010
        /*0034*/ 	.byte	0x00, 0xf5, 0x21, 0x00


	//----- nvinfo : EIATTR_KPARAM_INFO
	.align		4
.L_118:
        /*0038*/ 	.byte	0x04, 0x17
        /*003a*/ 	.short	(.L_120 - .L_119)
.L_119:
        /*003c*/ 	.word	0x00000000
        /*0040*/ 	.short	0x0001
        /*0042*/ 	.short	0x0008
        /*0044*/ 	.byte	0x00, 0xf5, 0x21, 0x00


	//----- nvinfo : EIATTR_KPARAM_INFO
	.align		4
.L_120:
        /*0048*/ 	.byte	0x04, 0x17
        /*004a*/ 	.short	(.L_122 - .L_121)
.L_121:
        /*004c*/ 	.word	0x00000000
        /*0050*/ 	.short	0x0000
        /*0052*/ 	.short	0x0000
        /*0054*/ 	.byte	0x00, 0xf0, 0x11, 0x00


	//----- nvinfo : EIATTR_SPARSE_MMA_MASK
	.align		4
.L_122:
        /*0058*/ 	.byte	0x03, 0x50
        /*005a*/ 	.short	0x0000


	//----- nvinfo : EIATTR_MAXREG_COUNT
	.align		4
        /*005c*/ 	.byte	0x03, 0x1b
        /*005e*/ 	.short	0x00ff


	//----- nvinfo : EIATTR_MERCURY_ISA_VERSION
	.align		4
        /*0060*/ 	.byte	0x03, 0x5f
        /*0062*/ 	.short	0x0101


	//----- nvinfo : EIATTR_VRC_CTA_INIT_COUNT
	.align		4
        /*0064*/ 	.byte	0x02, 0x4a
	.zero		1
	.zero		1


	//----- nvinfo : EIATTR_EXIT_INSTR_OFFSETS
	.align		4
        /*0068*/ 	.byte	0x04, 0x1c
        /*006a*/ 	.short	(.L_124 - .L_123)


	//   ....[0]....
.L_123:
        /*006c*/ 	.word	0x00000070


	//   ....[1]....
        /*0070*/ 	.word	0x00000390


	//----- nvinfo : EIATTR_CBANK_PARAM_SIZE
	.align		4
.L_124:
        /*0074*/ 	.byte	0x03, 0x19
        /*0076*/ 	.short	0x0028


	//----- nvinfo : EIATTR_PARAM_CBANK
	.align		4
        /*0078*/ 	.byte	0x04, 0x0a
        /*007a*/ 	.short	(.L_126 - .L_125)
	.align		4
.L_125:
        /*007c*/ 	.word	index@(.nv.constant0._Z19RK_stage_2_BROWNIANiPfS_S_S_)
        /*0080*/ 	.short	0x0380
        /*0082*/ 	.short	0x0028


	//----- nvinfo : EIATTR_SW_WAR
	.align		4
.L_126:
        /*0084*/ 	.byte	0x04, 0x36
        /*0086*/ 	.short	(.L_128 - .L_127)
.L_127:
        /*0088*/ 	.word	0x00000008
.L_128:


//--------------------- .nv.info._Z19RK_stage_2_LANGEVINiPfS_S_S_S_S_ --------------------------
	.section	.nv.info._Z19RK_stage_2_LANGEVINiPfS_S_S_S_S_,"",@"SHT_CUDA_INFO"
	.sectionflags	@""
	.align	4


	//----- nvinfo : EIATTR_CUDA_API_VERSION
	.align		4
        /*0000*/ 	.byte	0x04, 0x37
        /*0002*/ 	.short	(.L_130 - .L_129)
.L_129:
        /*0004*/ 	.word	0x00000082


	//----- nvinfo : EIATTR_KPARAM_INFO
	.align		4
.L_130:
        /*0008*/ 	.byte	0x04, 0x17
        /*000a*/ 	.short	(.L_132 - .L_131)
.L_131:
        /*000c*/ 	.word	0x00000000
        /*0010*/ 	.short	0x0006
        /*0012*/ 	.short	0x0030
        /*0014*/ 	.byte	0x00, 0xf5, 0x21, 0x00


	//----- nvinfo : EIATTR_KPARAM_INFO
	.align		4
.L_132:
        /*0018*/ 	.byte	0x04, 0x17
        /*001a*/ 	.short	(.L_134 - .L_133)
.L_133:
        /*001c*/ 	.word	0x00000000
        /*0020*/ 	.short	0x0005
        /*0022*/ 	.short	0x0028
        /*0024*/ 	.byte	0x00, 0xf5, 0x21, 0x00


	//----- nvinfo : EIATTR_KPARAM_INFO
	.align		4
.L_134:
        /*0028*/ 	.byte	0x04, 0x17
        /*002a*/ 	.short	(.L_136 - .L_135)
.L_135:
        /*002c*/ 	.word	0x00000000
        /*0030*/ 	.short	0x0004
        /*0032*/ 	.short	0x0020
        /*0034*/ 	.byte	0x00, 0xf5, 0x21, 0x00


	//----- nvinfo : EIATTR_KPARAM_INFO
	.align		4
.L_136:
        /*0038*/ 	.byte	0x04, 0x17
        /*003a*/ 	.short	(.L_138 - .L_137)
.L_137:
        /*003c*/ 	.word	0x00000000
        /*0040*/ 	.short	0x0003
        /*0042*/ 	.short	0x0018
        /*0044*/ 	.byte	0x00, 0xf5, 0x21, 0x00


	//----- nvinfo : EIATTR_KPARAM_INFO
	.align		4
.L_138:
        /*0048*/ 	.byte	0x04, 0x17
        /*004a*/ 	.short	(.L_140 - .L_139)
.L_139:
        /*004c*/ 	.word	0x00000000
        /*0050*/ 	.short	0x0002
        /*0052*/ 	.short	0x0010
        /*0054*/ 	.byte	0x00, 0xf5, 0x21, 0x00


	//----- nvinfo : EIATTR_KPARAM_INFO
	.align		4
.L_140:
        /*0058*/ 	.byte	0x04, 0x17
        /*005a*/ 	.short	(.L_142 - .L_141)
.L_141:
        /*005c*/ 	.word	0x00000000
        /*0060*/ 	.short	0x0001
        /*0062*/ 	.short	0x0008
        /*0064*/ 	.byte	0x00, 0xf5, 0x21, 0x00


	//----- nvinfo : EIATTR_KPARAM_INFO
	.align		4
.L_142:
        /*0068*/ 	.byte	0x04, 0x17
        /*006a*/ 	.short	(.L_144 - .L_143)
.L_143:
        /*006c*/ 	.word	0x00000000
        /*0070*/ 	.short	0x0000
        /*0072*/ 	.short	0x0000
        /*0074*/ 	.byte	0x00, 0xf0, 0x11, 0x00


	//----- nvinfo : EIATTR_SPARSE_MMA_MASK
	.align		4
.L_144:
        /*0078*/ 	.byte	0x03, 0x50
        /*007a*/ 	.short	0x0000


	//----- nvinfo : EIATTR_MAXREG_COUNT
	.align		4
        /*007c*/ 	.byte	0x03, 0x1b
        /*007e*/ 	.short	0x00ff


	//----- nvinfo : EIATTR_MERCURY_ISA_VERSION
	.align		4
        /*0080*/ 	.byte	0x03, 0x5f
        /*0082*/ 	.short	0x0101


	//----- nvinfo : EIATTR_VRC_CTA_INIT_COUNT
	.align		4
        /*0084*/ 	.byte	0x02, 0x4a
	.zero		1
	.zero		1


	//----- nvinfo : EIATTR_EXIT_INSTR_OFFSETS
	.align		4
        /*0088*/ 	.byte	0x04, 0x1c
        /*008a*/ 	.short	(.L_146 - .L_145)


	//   ....[0]....
.L_145:
        /*008c*/ 	.word	0x00000070


	//   ....[1]....
        /*0090*/ 	.word	0x000005b0


	//----- nvinfo : EIATTR_CBANK_PARAM_SIZE
	.align		4
.L_146:
        /*0094*/ 	.byte	0x03, 0x19
        /*0096*/ 	.short	0x0038


	//----- nvinfo : EIATTR_PARAM_CBANK
	.align		4
        /*0098*/ 	.byte	0x04, 0x0a
        /*009a*/ 	.short	(.L_148 - .L_147)
	.align		4
.L_147:
        /*009c*/ 	.word	index@(.nv.constant0._Z19RK_stage_2_LANGEVINiPfS_S_S_S_S_)
        /*00a0*/ 	.short	0x0380
        /*00a2*/ 	.short	0x0038


	//----- nvinfo : EIATTR_SW_WAR
	.align		4
.L_148:
        /*00a4*/ 	.byte	0x04, 0x36
        /*00a6*/ 	.short	(.L_150 - .L_149)
.L_149:
        /*00a8*/ 	.word	0x00000008
.L_150:


//--------------------- .nv.info._Z19RK_stage_1_BROWNIANiPfS_S_S_ --------------------------
	.section	.nv.info._Z19RK_stage_1_BROWNIANiPfS_S_S_,"",@"SHT_CUDA_INFO"
	.sectionflags	@""
	.align	4


	//----- nvinfo : EIATTR_CUDA_API_VERSION
	.align		4
        /*0000*/ 	.byte	0x04, 0x37
        /*0002*/ 	.short	(.L_152 - .L_151)
.L_151:
        /*0004*/ 	.word	0x00000082


	//----- nvinfo : EIATTR_KPARAM_INFO
	.align		4
.L_152:
        /*0008*/ 	.byte	0x04, 0x17
        /*000a*/ 	.short	(.L_154 - .L_153)
.L_153:
        /*000c*/ 	.word	0x00000000
        /*0010*/ 	.short	0x0004
        /*0012*/ 	.short	0x0020
        /*0014*/ 	.byte	0x00, 0xf5, 0x21, 0x00


	//----- nvinfo : EIATTR_KPARAM_INFO
	.align		4
.L_154:
        /*0018*/ 	.byte	0x04, 0x17
        /*001a*/ 	.short	(.L_156 - .L_155)
.L_155:
        /*001c*/ 	.word	0x00000000
        /*0020*/ 	.short	0x0003
        /*0022*/ 	.short	0x0018
        /*0024*/ 	.byte	0x00, 0xf5, 0x21, 0x00


	//----- nvinfo : EIATTR_KPARAM_INFO
	.align		4
.L_156:
        /*0028*/ 	.byte	0x04, 0x17
        /*002a*/ 	.short	(.L_158 - .L_157)
.L_157:
        /*002c*/ 	.word	0x00000000
        /*0030*/ 	.short	0x0002
        /*0032*/ 	.short	0x0010
        /*0034*/ 	.byte	0x00, 0xf5, 0x21, 0x00


	//----- nvinfo : EIATTR_KPARAM_INFO
	.align		4
.L_158:
        /*0038*/ 	.byte	0x04, 0x17
        /*003a*/ 	.short	(.L_160 - .L_159)
.L_159:
        /*003c*/ 	.word	0x00000000
        /*0040*/ 	.short	0x0001
        /*0042*/ 	.short	0x0008
        /*0044*/ 	.byte	0x00, 0xf5, 0x21, 0x00


	//----- nvinfo : EIATTR_KPARAM_INFO
	.align		4
.L_160:
        /*0048*/ 	.byte	0x04, 0x17
        /*004a*/ 	.short	(.L_162 - .L_161)
.L_161:
        /*004c*/ 	.word	0x00000000
        /*0050*/ 	.short	0x0000
        /*0052*/ 	.short	0x0000
        /*0054*/ 	.byte	0x00, 0xf0, 0x11, 0x00


	//----- nvinfo : EIATTR_SPARSE_MMA_MASK
	.align		4
.L_162:
        /*0058*/ 	.byte	0x03, 0x50
        /*005a*/ 	.short	0x0000


	//----- nvinfo : EIATTR_MAXREG_COUNT
	.align		4
        /*005c*/ 	.byte	0x03, 0x1b
        /*005e*/ 	.short	0x00ff


	//----- nvinfo : EIATTR_MERCURY_ISA_VERSION
	.align		4
        /*0060*/ 	.byte	0x03, 0x5f
        /*0062*/ 	.short	0x0101


	//----- nvinfo : EIATTR_VRC_CTA_INIT_COUNT
	.align		4
        /*0064*/ 	.byte	0x02, 0x4a
	.zero		1
	.zero		1


	//----- nvinfo : EIATTR_EXIT_INSTR_OFFSETS
	.align		4
        /*0068*/ 	.byte	0x04, 0x1c
        /*006a*/ 	.short	(.L_164 - .L_163)


	//   ....[0]....
.L_163:
        /*006c*/ 	.word	0x00000070


	//   ....[1]....
        /*0070*/ 	.word	0x00000300


	//----- nvinfo : EIATTR_CBANK_PARAM_SIZE
	.align		4
.L_164:
        /*0074*/ 	.byte	0x03, 0x19
        /*0076*/ 	.short	0x0028


	//----- nvinfo : EIATTR_PARAM_CBANK
	.align		4
        /*0078*/ 	.byte	0x04, 0x0a
        /*007a*/ 	.short	(.L_166 - .L_165)
	.align		4
.L_165:
        /*007c*/ 	.word	index@(.nv.constant0._Z19RK_stage_1_BROWNIANiPfS_S_S_)
        /*0080*/ 	.short	0x0380
        /*0082*/ 	.short	0x0028


	//----- nvinfo : EIATTR_SW_WAR
	.align		4
.L_166:
        /*0084*/ 	.byte	0x04, 0x36
        /*0086*/ 	.short	(.L_168 - .L_167)
.L_167:
        /*0088*/ 	.word	0x00000008
.L_168:


//--------------------- .nv.info._Z19RK_stage_1_LANGEVINiPfS_S_S_S_S_ --------------------------
	.section	.nv.info._Z19RK_stage_1_LANGEVINiPfS_S_S_S_S_,"",@"SHT_CUDA_INFO"
	.sectionflags	@""
	.align	4


	//----- nvinfo : EIATTR_CUDA_API_VERSION
	.align		4
        /*0000*/ 	.byte	0x04, 0x37
        /*0002*/ 	.short	(.L_170 - .L_169)
.L_169:
        /*0004*/ 	.word	0x00000082


	//----- nvinfo : EIATTR_KPARAM_INFO
	.align		4
.L_170:
        /*0008*/ 	.byte	0x04, 0x17
        /*000a*/ 	.short	(.L_172 - .L_171)
.L_171:
        /*000c*/ 	.word	0x00000000
        /*0010*/ 	.short	0x0006
        /*0012*/ 	.short	0x0030
        /*0014*/ 	.byte	0x00, 0xf5, 0x21, 0x00


	//----- nvinfo : EIATTR_KPARAM_INFO
	.align		4
.L_172:
        /*0018*/ 	.byte	0x04, 0x17
        /*001a*/ 	.short	(.L_174 - .L_173)
.L_173:
        /*001c*/ 	.word	0x00000000
        /*0020*/ 	.short	0x0005
        /*0022*/ 	.short	0x0028
        /*0024*/ 	.byte	0x00, 0xf5, 0x21, 0x00


	//----- nvinfo : EIATTR_KPARAM_INFO
	.align		4
.L_174:
        /*0028*/ 	.byte	0x04, 0x17
        /*002a*/ 	.short	(.L_176 - .L_175)
.L_175:
        /*002c*/ 	.word	0x00000000
        /*0030*/ 	.short	0x0004
        /*0032*/ 	.short	0x0020
        /*0034*/ 	.byte	0x00, 0xf5, 0x21, 0x00


	//----- nvinfo : EIATTR_KPARAM_INFO
	.align		4
.L_176:
        /*0038*/ 	.byte	0x04, 0x17
        /*003a*/ 	.short	(.L_178 - .L_177)
.L_177:
        /*003c*/ 	.word	0x00000000
        /*0040*/ 	.short	0x0003
        /*0042*/ 	.short	0x0018
        /*0044*/ 	.byte	0x00, 0xf5, 0x21, 0x00


	//----- nvinfo : EIATTR_KPARAM_INFO
	.align		4
.L_178:
        /*0048*/ 	.byte	0x04, 0x17
        /*004a*/ 	.short	(.L_180 - .L_179)
.L_179:
        /*004c*/ 	.word	0x00000000
        /*0050*/ 	.short	0x0002
        /*0052*/ 	.short	0x0010
        /*0054*/ 	.byte	0x00, 0xf5, 0x21, 0x00


	//----- nvinfo : EIATTR_KPARAM_INFO
	.align		4
.L_180:
        /*0058*/ 	.byte	0x04, 0x17
        /*005a*/ 	.short	(.L_182 - .L_181)
.L_181:
        /*005c*/ 	.word	0x00000000
        /*0060*/ 	.short	0x0001
        /*0062*/ 	.short	0x0008
        /*0064*/ 	.byte	0x00, 0xf5, 0x21, 0x00


	//----- nvinfo : EIATTR_KPARAM_INFO
	.align		4
.L_182:
        /*0068*/ 	.byte	0x04, 0x17
        /*006a*/ 	.short	(.L_184 - .L_183)
.L_183:
        /*006c*/ 	.word	0x00000000
        /*0070*/ 	.short	0x0000
        /*0072*/ 	.short	0x0000
        /*0074*/ 	.byte	0x00, 0xf0, 0x11, 0x00


	//----- nvinfo : EIATTR_SPARSE_MMA_MASK
	.align		4
.L_184:
        /*0078*/ 	.byte	0x03, 0x50
        /*007a*/ 	.short	0x0000


	//----- nvinfo : EIATTR_MAXREG_COUNT
	.align		4
        /*007c*/ 	.byte	0x03, 0x1b
        /*007e*/ 	.short	0x00ff


	//----- nvinfo : EIATTR_MERCURY_ISA_VERSION
	.align		4
        /*0080*/ 	.byte	0x03, 0x5f
        /*0082*/ 	.short	0x0101


	//----- nvinfo : EIATTR_VRC_CTA_INIT_COUNT
	.align		4
        /*0084*/ 	.byte	0x02, 0x4a
	.zero		1
	.zero		1


	//----- nvinfo : EIATTR_EXIT_INSTR_OFFSETS
	.align		4
        /*0088*/ 	.byte	0x04, 0x1c
        /*008a*/ 	.short	(.L_186 - .L_185)


	//   ....[0]....
.L_185:
        /*008c*/ 	.word	0x00000070


	//   ....[1]....
        /*0090*/ 	.word	0x00000490


	//----- nvinfo : EIATTR_CBANK_PARAM_SIZE
	.align		4
.L_186:
        /*0094*/ 	.byte	0x03, 0x19
        /*0096*/ 	.short	0x0038


	//----- nvinfo : EIATTR_PARAM_CBANK
	.align		4
        /*0098*/ 	.byte	0x04, 0x0a
        /*009a*/ 	.short	(.L_188 - .L_187)
	.align		4
.L_187:
        /*009c*/ 	.word	index@(.nv.constant0._Z19RK_stage_1_LANGEVINiPfS_S_S_S_S_)
        /*00a0*/ 	.short	0x0380
        /*00a2*/ 	.short	0x0038


	//----- nvinfo : EIATTR_SW_WAR
	.align		4
.L_188:
        /*00a4*/ 	.byte	0x04, 0x36
        /*00a6*/ 	.short	(.L_190 - .L_189)
.L_189:
        /*00a8*/ 	.word	0x00000008
.L_190:


//--------------------- .nv.info._Z19calc_exclvol_f_SLOWiPfS_ --------------------------
	.section	.nv.info._Z19calc_exclvol_f_SLOWiPfS_,"",@"SHT_CUDA_INFO"
	.sectionflags	@""
	.align	4


	//----- nvinfo : EIATTR_CUDA_API_VERSION
	.align		4
        /*0000*/ 	.byte	0x04, 0x37
        /*0002*/ 	.short	(.L_192 - .L_191)
.L_191:
        /*0004*/ 	.word	0x00000082


	//----- nvinfo : EIATTR_KPARAM_INFO
	.align		4
.L_192:
        /*0008*/ 	.byte	0x04, 0x17
        /*000a*/ 	.short	(.L_194 - .L_193)
.L_193:
        /*000c*/ 	.word	0x00000000
        /*0010*/ 	.short	0x0002
        /*0012*/ 	.short	0x0010
        /*0014*/ 	.byte	0x00, 0xf5, 0x21, 0x00


	//----- nvinfo : EIATTR_KPARAM_INFO
	.align		4
.L_194:
        /*0018*/ 	.byte	0x04, 0x17
        /*001a*/ 	.short	(.L_196 - .L_195)
.L_195:
        /*001c*/ 	.word	0x00000000
        /*0020*/ 	.short	0x0001
        /*0022*/ 	.short	0x0008
        /*0024*/ 	.byte	0x00, 0xf5, 0x21, 0x00


	//----- nvinfo : EIATTR_KPARAM_INFO
	.align		4
.L_196:
        /*0028*/ 	.byte	0x04, 0x17
        /*002a*/ 	.short	(.L_198 - .L_197)
.L_197:
        /*002c*/ 	.word	0x00000000
        /*0030*/ 	.short	0x0000
        /*0032*/ 	.short	0x0000
        /*0034*/ 	.byte	0x00, 0xf0, 0x11, 0x00


	//----- nvinfo : EIATTR_SPARSE_MMA_MASK
	.align		4
.L_198:
        /*0038*/ 	.byte	0x03, 0x50
        /*003a*/ 	.short	0x0000


	//----- nvinfo : EIATTR_MAXREG_COUNT
	.align		4
        /*003c*/ 	.byte	0x03, 0x1b
        /*003e*/ 	.short	0x00ff


	//----- nvinfo : EIATTR_MERCURY_ISA_VERSION
	.align		4
        /*0040*/ 	.byte	0x03, 0x5f
        /*0042*/ 	.short	0x0101


	//----- nvinfo : EIATTR_VRC_CTA_INIT_COUNT
	.align		4
        /*0044*/ 	.byte	0x02, 0x4a
	.zero		1
	.zero		1


	//----- nvinfo : EIATTR_EXIT_INSTR_OFFSETS
	.align		4
        /*0048*/ 	.byte	0x04, 0x1c
        /*004a*/ 	.short	(.L_200 - .L_199)


	//   ....[0]....
.L_199:
        /*004c*/ 	.word	0x00000080


	//   ....[1]....
        /*0050*/ 	.word	0x00000740


	//   ....[2]....
        /*0054*/ 	.word	0x00000d90


	//----- nvinfo : EIATTR_CRS_STACK_SIZE
	.align		4
.L_200:
        /*0058*/ 	.byte	0x04, 0x1e
        /*005a*/ 	.short	(.L_202 - .L_201)
.L_201:
        /*005c*/ 	.word	0x00000000


	//----- nvinfo : EIATTR_CBANK_PARAM_SIZE
	.align		4
.L_202:
        /*0060*/ 	.byte	0x03, 0x19
        /*0062*/ 	.short	0x0018


	//----- nvinfo : EIATTR_PARAM_CBANK
	.align		4
        /*0064*/ 	.byte	0x04, 0x0a
        /*0066*/ 	.short	(.L_204 - .L_203)
	.align		4
.L_203:
        /*0068*/ 	.word	index@(.nv.constant0._Z19calc_exclvol_f_SLOWiPfS_)
        /*006c*/ 	.short	0x0380
        /*006e*/ 	.short	0x0018


	//----- nvinfo : EIATTR_SW_WAR
	.align		4
.L_204:
        /*0070*/ 	.byte	0x04, 0x36
        /*0072*/ 	.short	(.L_206 - .L_205)
.L_205:
        /*0074*/ 	.word	0x00000008
.L_206:


//--------------------- .nv.info._Z14calc_exclvol_fiPfS_ --------------------------
	.section	.nv.info._Z14calc_exclvol_fiPfS_,"",@"SHT_CUDA_INFO"
	.sectionflags	@""
	.align	4


	//----- nvinfo : EIATTR_CUDA_API_VERSION
	.align		4
        /*0000*/ 	.byte	0x04, 0x37
        /*0002*/ 	.short	(.L_208 - .L_207)
.L_207:
        /*0004*/ 	.word	0x00000082


	//----- nvinfo : EIATTR_KPARAM_INFO
	.align		4
.L_208:
        /*0008*/ 	.byte	0x04, 0x17
        /*000a*/ 	.short	(.L_210 - .L_209)
.L_209:
        /*000c*/ 	.word	0x00000000
        /*0010*/ 	.short	0x0002
        /*0012*/ 	.short	0x0010
        /*0014*/ 	.byte	0x00, 0xf5, 0x21, 0x00


	//----- nvinfo : EIATTR_KPARAM_INFO
	.align		4
.L_210:
        /*0018*/ 	.byte	0x04, 0x17
        /*001a*/ 	.short	(.L_212 - .L_211)
.L_211:
        /*001c*/ 	.word	0x00000000
        /*0020*/ 	.short	0x0001
        /*0022*/ 	.short	0x0008
        /*0024*/ 	.byte	0x00, 0xf5, 0x21, 0x00


	//----- nvinfo : EIATTR_KPARAM_INFO
	.align		4
.L_212:
        /*0028*/ 	.byte	0x04, 0x17
        /*002a*/ 	.short	(.L_214 - .L_213)
.L_213:
        /*002c*/ 	.word	0x00000000
        /*0030*/ 	.short	0x0000
        /*0032*/ 	.short	0x0000
        /*0034*/ 	.byte	0x00, 0xf0, 0x11, 0x00


	//----- nvinfo : EIATTR_SPARSE_MMA_MASK
	.align		4
.L_214:
        /*0038*/ 	.byte	0x03, 0x50
        /*003a*/ 	.short	0x0000


	//----- nvinfo : EIATTR_MAXREG_COUNT
	.align		4
        /*003c*/ 	.byte	0x03, 0x1b
        /*003e*/ 	.short	0x00ff


	//----- nvinfo : EIATTR_MERCURY_ISA_VERSION
	.align		4
        /*0040*/ 	.byte	0x03, 0x5f
        /*0042*/ 	.short	0x0101


	//----- nvinfo : EIATTR_VRC_CTA_INIT_COUNT
	.align		4
        /*0044*/ 	.byte	0x02, 0x4a
	.zero		1
	.zero		1


	//----- nvinfo : EIATTR_EXIT_INSTR_OFFSETS
	.align		4
        /*0048*/ 	.byte	0x04, 0x1c
        /*004a*/ 	.short	(.L_216 - .L_215)


	//   ....[0]....
.L_215:
        /*004c*/ 	.word	0x00000070


	//   ....[1]....
        /*0050*/ 	.word	0x00000a00


	//   ....[2]....
        /*0054*/ 	.word	0x000012f0


	//----- nvinfo : EIATTR_CRS_STACK_SIZE
	.align		4
.L_216:
        /*0058*/ 	.byte	0x04, 0x1e
        /*005a*/ 	.short	(.L_218 - .L_217)
.L_217:
        /*005c*/ 	.word	0x00000000


	//----- nvinfo : EIATTR_CBANK_PARAM_SIZE
	.align		4
.L_218:
        /*0060*/ 	.byte	0x03, 0x19
        /*0062*/ 	.short	0x0018


	//----- nvinfo : EIATTR_PARAM_CBANK
	.align		4
        /*0064*/ 	.byte	0x04, 0x0a
        /*0066*/ 	.short	(.L_220 - .L_219)
	.align		4
.L_219:
        /*0068*/ 	.word	index@(.nv.constant0._Z14calc_exclvol_fiPfS_)
        /*006c*/ 	.short	0x0380
        /*006e*/ 	.short	0x0018


	//----- nvinfo : EIATTR_SW_WAR
	.align		4
.L_220:
        /*0070*/ 	.byte	0x04, 0x36
        /*0072*/ 	.short	(.L_222 - .L_221)
.L_221:
        /*0074*/ 	.word	0x00000008
.L_222:


//--------------------- .nv.info._Z13calc_intern_fiPfS_S_S_ --------------------------
	.section	.nv.info._Z13calc_intern_fiPfS_S_S_,"",@"SHT_CUDA_INFO"
	.sectionflags	@""
	.align	4


	//----- nvinfo : EIATTR_CUDA_API_VERSION
	.align		4
        /*0000*/ 	.byte	0x04, 0x37
        /*0002*/ 	.short	(.L_224 - .L_223)
.L_223:
        /*0004*/ 	.word	0x00000082


	//----- nvinfo : EIATTR_KPARAM_INFO
	.align		4
.L_224:
        /*0008*/ 	.byte	0x04, 0x17
        /*000a*/ 	.short	(.L_226 - .L_225)
.L_225:
        /*000c*/ 	.word	0x00000000
        /*0010*/ 	.short	0x0004
        /*0012*/ 	.short	0x0020
        /*0014*/ 	.byte	0x00, 0xf5, 0x21, 0x00


	//----- nvinfo : EIATTR_KPARAM_INFO
	.align		4
.L_226:
        /*0018*/ 	.byte	0x04, 0x17
        /*001a*/ 	.short	(.L_228 - .L_227)
.L_227:
        /*001c*/ 	.word	0x00000000
        /*0020*/ 	.short	0x0003
        /*0022*/ 	.short	0x0018
        /*0024*/ 	.byte	0x00, 0xf5, 0x21, 0x00


	//----- nvinfo : EIATTR_KPARAM_INFO
	.align		4
.L_228:
        /*0028*/ 	.byte	0x04, 0x17
        /*002a*/ 	.short	(.L_230 - .L_229)
.L_229:
        /*002c*/ 	.word	0x00000000
        /*0030*/ 	.short	0x0002
        /*0032*/ 	.short	0x0010
        /*0034*/ 	.byte	0x00, 0xf5, 0x21, 0x00


	//----- nvinfo : EIATTR_KPARAM_INFO
	.align		4
.L_230:
        /*0038*/ 	.byte	0x04, 0x17
        /*003a*/ 	.short	(.L_232 - .L_231)
.L_231:
        /*003c*/ 	.word	0x00000000
        /*0040*/ 	.short	0x0001
        /*0042*/ 	.short	0x0008
        /*0044*/ 	.byte	0x00, 0xf5, 0x21, 0x00


	//----- nvinfo : EIATTR_KPARAM_INFO
	.align		4
.L_232:
        /*0048*/ 	.byte	0x04, 0x17
        /*004a*/ 	.short	(.L_234 - .L_233)
.L_233:
        /*004c*/ 	.word	0x00000000
        /*0050*/ 	.short	0x0000
        /*0052*/ 	.short	0x0000
        /*0054*/ 	.byte	0x00, 0xf0, 0x11, 0x00


	//----- nvinfo : EIATTR_SPARSE_MMA_MASK
	.align		4
.L_234:
        /*0058*/ 	.byte	0x03, 0x50
        /*005a*/ 	.short	0x0000


	//----- nvinfo : EIATTR_MAXREG_COUNT
	.align		4
        /*005c*/ 	.byte	0x03, 0x1b
        /*005e*/ 	.short	0x00ff


	//----- nvinfo : EIATTR_MERCURY_ISA_VERSION
	.align		4
        /*0060*/ 	.byte	0x03, 0x5f
        /*0062*/ 	.short	0x0101


	//----- nvinfo : EIATTR_VRC_CTA_INIT_COUNT
	.align		4
        /*0064*/ 	.byte	0x02, 0x4a
	.zero		1
	.zero		1


	//----- nvinfo : EIATTR_EXIT_INSTR_OFFSETS
	.align		4
        /*0068*/ 	.byte	0x04, 0x1c
        /*006a*/ 	.short	(.L_236 - .L_235)


	//   ....[0]....
.L_235:
        /*006c*/ 	.word	0x00000070


	//   ....[1]....
        /*0070*/ 	.word	0x00001210


	//----- nvinfo : EIATTR_CBANK_PARAM_SIZE
	.align		4
.L_236:
        /*0074*/ 	.byte	0x03, 0x19
        /*0076*/ 	.short	0x0028


	//----- nvinfo : EIATTR_PARAM_CBANK
	.align		4
        /*0078*/ 	.byte	0x04, 0x0a
        /*007a*/ 	.short	(.L_238 - .L_237)
	.align		4
.L_237:
        /*007c*/ 	.word	index@(.nv.constant0._Z13calc_intern_fiPfS_S_S_)
        /*0080*/ 	.short	0x0380
        /*0082*/ 	.short	0x0028


	//----- nvinfo : EIATTR_SW_WAR
	.align		4
.L_238:
        /*0084*/ 	.byte	0x04, 0x36
        /*0086*/ 	.short	(.L_240 - .L_239)
.L_239:
        /*0088*/ 	.word	0x00000008
.L_240:


//--------------------- .nv.info._Z12calc_cosinesiPfS_S_ --------------------------
	.section	.nv.info._Z12calc_cosinesiPfS_S_,"",@"SHT_CUDA_INFO"
	.sectionflags	@""
	.align	4


	//----- nvinfo : EIATTR_CUDA_API_VERSION
	.align		4
        /*0000*/ 	.byte	0x04, 0x37
        /*0002*/ 	.short	(.L_242 - .L_241)
.L_241:
        /*0004*/ 	.word	0x00000082


	//----- nvinfo : EIATTR_KPARAM_INFO
	.align		4
.L_242:
        /*0008*/ 	.byte	0x04, 0x17
        /*000a*/ 	.short	(.L_244 - .L_243)
.L_243:
        /*000c*/ 	.word	0x00000000
        /*0010*/ 	.short	0x0003
        /*0012*/ 	.short	0x0018
        /*0014*/ 	.byte	0x00, 0xf5, 0x21, 0x00


	//----- nvinfo : EIATTR_KPARAM_INFO
	.align		4
.L_244:
        /*0018*/ 	.byte	0x04, 0x17
        /*001a*/ 	.short	(.L_246 - .L_245)
.L_245:
        /*001c*/ 	.word	0x00000000
        /*0020*/ 	.short	0x0002
        /*0022*/ 	.short	0x0010
        /*0024*/ 	.byte	0x00, 0xf5, 0x21, 0x00


	//----- nvinfo : EIATTR_KPARAM_INFO
	.align		4
.L_246:
        /*0028*/ 	.byte	0x04, 0x17
        /*002a*/ 	.short	(.L_248 - .L_247)
.L_247:
        /*002c*/ 	.word	0x00000000
        /*0030*/ 	.short	0x0001
        /*0032*/ 	.short	0x0008
        /*0034*/ 	.byte	0x00, 0xf5, 0x21, 0x00


	//----- nvinfo : EIATTR_KPARAM_INFO
	.align		4
.L_248:
        /*0038*/ 	.byte	0x04, 0x17
        /*003a*/ 	.short	(.L_250 - .L_249)
.L_249:
        /*003c*/ 	.word	0x00000000
        /*0040*/ 	.short	0x0000
        /*0042*/ 	.short	0x0000
        /*0044*/ 	.byte	0x00, 0xf0, 0x11, 0x00


	//----- nvinfo : EIATTR_SPARSE_MMA_MASK
	.align		4
.L_250:
        /*0048*/ 	.byte	0x03, 0x50
        /*004a*/ 	.short	0x0000


	//----- nvinfo : EIATTR_MAXREG_COUNT
	.align		4
        /*004c*/ 	.byte	0x03, 0x1b
        /*004e*/ 	.short	0x00ff


	//----- nvinfo : EIATTR_MERCURY_ISA_VERSION
	.align		4
        /*0050*/ 	.byte	0x03, 0x5f
        /*0052*/ 	.short	0x0101


	//----- nvinfo : EIATTR_VRC_CTA_INIT_COUNT
	.align		4
        /*0054*/ 	.byte	0x02, 0x4a
	.zero		1
	.zero		1


	//----- nvinfo : EIATTR_EXIT_INSTR_OFFSETS
	.align		4
        /*0058*/ 	.byte	0x04, 0x1c
        /*005a*/ 	.short	(.L_252 - .L_251)


	//   ....[0]....
.L_251:
        /*005c*/ 	.word	0x00000080


	//   ....[1]....
        /*0060*/ 	.word	0x00000230


	//----- nvinfo : EIATTR_CBANK_PARAM_SIZE
	.align		4
.L_252:
        /*0064*/ 	.byte	0x03, 0x19
        /*0066*/ 	.short	0x0020


	//----- nvinfo : EIATTR_PARAM_CBANK
	.align		4
        /*0068*/ 	.byte	0x04, 0x0a
        /*006a*/ 	.short	(.L_254 - .L_253)
	.align		4
.L_253:
        /*006c*/ 	.word	index@(.nv.constant0._Z12calc_cosinesiPfS_S_)
        /*0070*/ 	.short	0x0380
        /*0072*/ 	.short	0x0020


	//----- nvinfo : EIATTR_SW_WAR
	.align		4
.L_254:
        /*0074*/ 	.byte	0x04, 0x36
        /*0076*/ 	.short	(.L_256 - .L_255)
.L_255:
        /*0078*/ 	.word	0x00000008
.L_256:


//--------------------- .nv.info._Z10calc_bondsiPfS_S_ --------------------------
	.section	.nv.info._Z10calc_bondsiPfS_S_,"",@"SHT_CUDA_INFO"
	.sectionflags	@""
	.align	4


	//----- nvinfo : EIATTR_CUDA_API_VERSION
	.align		4
        /*0000*/ 	.byte	0x04, 0x37
        /*0002*/ 	.short	(.L_258 - .L_257)
.L_257:
        /*0004*/ 	.word	0x00000082


	//----- nvinfo : EIATTR_KPARAM_INFO
	.align		4
.L_258:
        /*0008*/ 	.byte	0x04, 0x17
        /*000a*/ 	.short	(.L_260 - .L_259)
.L_259:
        /*000c*/ 	.word	0x00000000
        /*0010*/ 	.short	0x0003
        /*0012*/ 	.short	0x0018
        /*0014*/ 	.byte	0x00, 0xf5, 0x21, 0x00


	//----- nvinfo : EIATTR_KPARAM_INFO
	.align		4
.L_260:
        /*0018*/ 	.byte	0x04, 0x17
        /*001a*/ 	.short	(.L_262 - .L_261)
.L_261:
        /*001c*/ 	.word	0x00000000
        /*0020*/ 	.short	0x0002
        /*0022*/ 	.short	0x0010
        /*0024*/ 	.byte	0x00, 0xf5, 0x21, 0x00


	//----- nvinfo : EIATTR_KPARAM_INFO
	.align		4
.L_262:
        /*0028*/ 	.byte	0x04, 0x17
        /*002a*/ 	.short	(.L_264 - .L_263)
.L_263:
        /*002c*/ 	.word	0x00000000
        /*0030*/ 	.short	0x0001
        /*0032*/ 	.short	0x0008
        /*0034*/ 	.byte	0x00, 0xf5, 0x21, 0x00


	//----- nvinfo : EIATTR_KPARAM_INFO
	.align		4
.L_264:
        /*0038*/ 	.byte	0x04, 0x17
        /*003a*/ 	.short	(.L_266 - .L_265)
.L_265:
        /*003c*/ 	.word	0x00000000
        /*0040*/ 	.short	0x0000
        /*0042*/ 	.short	0x0000
        /*0044*/ 	.byte	0x00, 0xf0, 0x11, 0x00


	//----- nvinfo : EIATTR_SPARSE_MMA_MASK
	.align		4
.L_266:
        /*0048*/ 	.byte	0x03, 0x50
        /*004a*/ 	.short	0x0000


	//----- nvinfo : EIATTR_MAXREG_COUNT
	.align		4
        /*004c*/ 	.byte	0x03, 0x1b
        /*004e*/ 	.short	0x00ff


	//----- nvinfo : EIATTR_MERCURY_ISA_VERSION
	.align		4
        /*0050*/ 	.byte	0x03, 0x5f
        /*0052*/ 	.short	0x0101


	//----- nvinfo : EIATTR_VRC_CTA_INIT_COUNT
	.align		4
        /*0054*/ 	.byte	0x02, 0x4a
	.zero		1
	.zero		1


	//----- nvinfo : EIATTR_EXIT_INSTR_OFFSETS
	.align		4
        /*0058*/ 	.byte	0x04, 0x1c
        /*005a*/ 	.short	(.L_268 - .L_267)


	//   ....[0]....
.L_267:
        /*005c*/ 	.word	0x00000080


	//   ....[1]....
        /*0060*/ 	.word	0x00000420


	//----- nvinfo : EIATTR_CRS_STACK_SIZE
	.align		4
.L_268:
        /*0064*/ 	.byte	0x04, 0x1e
        /*0066*/ 	.short	(.L_270 - .L_269)
.L_269:
        /*0068*/ 	.word	0x00000000


	//----- nvinfo : EIATTR_CBANK_PARAM_SIZE
	.align		4
.L_270:
        /*006c*/ 	.byte	0x03, 0x19
        /*006e*/ 	.short	0x0020


	//----- nvinfo : EIATTR_PARAM_CBANK
	.align		4
        /*0070*/ 	.byte	0x04, 0x0a
        /*0072*/ 	.short	(.L_272 - .L_271)
	.align		4
.L_271:
        /*0074*/ 	.word	index@(.nv.constant0._Z10calc_bondsiPfS_S_)
        /*0078*/ 	.short	0x0380
        /*007a*/ 	.short	0x0020


	//----- nvinfo : EIATTR_SW_WAR
	.align		4
.L_272:
        /*007c*/ 	.byte	0x04, 0x36
        /*007e*/ 	.short	(.L_274 - .L_273)
.L_273:
        /*0080*/ 	.word	0x00000008
.L_274:


//--------------------- .nv.info._Z11calc_pore_fiPfS_ --------------------------
	.section	.nv.info._Z11calc_pore_fiPfS_,"",@"SHT_CUDA_INFO"
	.sectionflags	@""
	.align	4


	//----- nvinfo : EIATTR_CUDA_API_VERSION
	.align		4
        /*0000*/ 	.byte	0x04, 0x37
        /*0002*/ 	.short	(.L_276 - .L_275)
.L_275:
        /*0004*/ 	.word	0x00000082


	//----- nvinfo : EIATTR_KPARAM_INFO
	.align		4
.L_276:
        /*0008*/ 	.byte	0x04, 0x17
        /*000a*/ 	.short	(.L_278 - .L_277)
.L_277:
        /*000c*/ 	.word	0x00000000
        /*0010*/ 	.short	0x0002
        /*0012*/ 	.short	0x0010
        /*0014*/ 	.byte	0x00, 0xf5, 0x21, 0x00


	//----- nvinfo : EIATTR_KPARAM_INFO
	.align		4
.L_278:
        /*0018*/ 	.byte	0x04, 0x17
        /*001a*/ 	.short	(.L_280 - .L_279)
.L_279:
        /*001c*/ 	.word	0x00000000
        /*0020*/ 	.short	0x0001
        /*0022*/ 	.short	0x0008
        /*0024*/ 	.byte	0x00, 0xf5, 0x21, 0x00


	//----- nvinfo : EIATTR_KPARAM_INFO
	.align		4
.L_280:
        /*0028*/ 	.byte	0x04, 0x17
        /*002a*/ 	.short	(.L_282 - .L_281)
.L_281:
        /*002c*/ 	.word	0x00000000
        /*0030*/ 	.short	0x0000
        /*0032*/ 	.short	0x0000
        /*0034*/ 	.byte	0x00, 0xf0, 0x11, 0x00


	//----- nvinfo : EIATTR_SPARSE_MMA_MASK
	.align		4
.L_282:
        /*0038*/ 	.byte	0x03, 0x50
        /*003a*/ 	.short	0x0000


	//----- nvinfo : EIATTR_MAXREG_COUNT
	.align		4
        /*003c*/ 	.byte	0x03, 0x1b
        /*003e*/ 	.short	0x00ff


	//----- nvinfo : EIATTR_MERCURY_ISA_VERSION
	.align		4
        /*0040*/ 	.byte	0x03, 0x5f
        /*0042*/ 	.short	0x0101


	//----- nvinfo : EIATTR_VRC_CTA_INIT_COUNT
	.align		4
        /*0044*/ 	.byte	0x02, 0x4a
	.zero		1
	.zero		1


	//----- nvinfo : EIATTR_EXIT_INSTR_OFFSETS
	.align		4
        /*0048*/ 	.byte	0x04, 0x1c
        /*004a*/ 	.short	(.L_284 - .L_283)


	//   ....[0]....
.L_283:
        /*004c*/ 	.word	0x00000070


	//   ....[1]....
        /*0050*/ 	.word	0x000001e0


	//   ....[2]....
        /*0054*/ 	.word	0x00000720


	//   ....[3]....
        /*0058*/ 	.word	0x00000b10


	//----- nvinfo : EIATTR_CRS_STACK_SIZE
	.align		4
.L_284:
        /*005c*/ 	.byte	0x04, 0x1e
        /*005e*/ 	.short	(.L_286 - .L_285)
.L_285:
        /*0060*/ 	.word	0x00000000


	//----- nvinfo : EIATTR_CBANK_PARAM_SIZE
	.align		4
.L_286:
        /*0064*/ 	.byte	0x03, 0x19
        /*0066*/ 	.short	0x0018


	//----- nvinfo : EIATTR_PARAM_CBANK
	.align		4
        /*0068*/ 	.byte	0x04, 0x0a
        /*006a*/ 	.short	(.L_288 - .L_287)
	.align		4
.L_287:
        /*006c*/ 	.word	index@(.nv.constant0._Z11calc_pore_fiPfS_)
        /*0070*/ 	.short	0x0380
        /*0072*/ 	.short	0x0018


	//----- nvinfo : EIATTR_SW_WAR
	.align		4
.L_288:
        /*0074*/ 	.byte	0x04, 0x36
        /*0076*/ 	.short	(.L_290 - .L_289)
.L_289:
        /*0078*/ 	.word	0x00000008
.L_290:


//--------------------- .nv.info._Z22calc_extern_f_BROWNIANiPfS_ --------------------------
	.section	.nv.info._Z22calc_extern_f_BROWNIANiPfS_,"",@"SHT_CUDA_INFO"
	.sectionflags	@""
	.align	4


	//----- nvinfo : EIATTR_CUDA_API_VERSION
	.align		4
        /*0000*/ 	.byte	0x04, 0x37
        /*0002*/ 	.short	(.L_292 - .L_291)
.L_291:
        /*0004*/ 	.word	0x00000082


	//----- nvinfo : EIATTR_KPARAM_INFO
	.align		4
.L_292:
        /*0008*/ 	.byte	0x04, 0x17
        /*000a*/ 	.short	(.L_294 - .L_293)
.L_293:
        /*000c*/ 	.word	0x00000000
        /*0010*/ 	.short	0x0002
        /*0012*/ 	.short	0x0010
        /*0014*/ 	.byte	0x00, 0xf5, 0x21, 0x00


	//----- nvinfo : EIATTR_KPARAM_INFO
	.align		4
.L_294:
        /*0018*/ 	.byte	0x04, 0x17
        /*001a*/ 	.short	(.L_296 - .L_295)
.L_295:
        /*001c*/ 	.word	0x00000000
        /*0020*/ 	.short	0x0001
        /*0022*/ 	.short	0x0008
        /*0024*/ 	.byte	0x00, 0xf5, 0x21, 0x00


	//----- nvinfo : EIATTR_KPARAM_INFO
	.align		4
.L_296:
        /*0028*/ 	.byte	0x04, 0x17
        /*002a*/ 	.short	(.L_298 - .L_297)
.L_297:
        /*002c*/ 	.word	0x00000000
        /*0030*/ 	.short	0x0000
        /*0032*/ 	.short	0x0000
        /*0034*/ 	.byte	0x00, 0xf0, 0x11, 0x00


	//----- nvinfo : EIATTR_SPARSE_MMA_MASK
	.align		4
.L_298:
        /*0038*/ 	.byte	0x03, 0x50
        /*003a*/ 	.short	0x0000


	//----- nvinfo : EIATTR_MAXREG_COUNT
	.align		4
        /*003c*/ 	.byte	0x03, 0x1b
        /*003e*/ 	.short	0x00ff


	//----- nvinfo : EIATTR_MERCURY_ISA_VERSION
	.align		4
        /*0040*/ 	.byte	0x03, 0x5f
        /*0042*/ 	.short	0x0101


	//----- nvinfo : EIATTR_VRC_CTA_INIT_COUNT
	.align		4
        /*0044*/ 	.byte	0x02, 0x4a
	.zero		1
	.zero		1


	//----- nvinfo : EIATTR_EXIT_INSTR_OFFSETS
	.align		4
        /*0048*/ 	.byte	0x04, 0x1c
        /*004a*/ 	.short	(.L_300 - .L_299)


	//   ....[0]....
.L_299:
        /*004c*/ 	.word	0x00000070


	//   ....[1]....
        /*0050*/ 	.word	0x00000140


	//----- nvinfo : EIATTR_CBANK_PARAM_SIZE
	.align		4
.L_300:
        /*0054*/ 	.byte	0x03, 0x19
        /*0056*/ 	.short	0x0018


	//----- nvinfo : EIATTR_PARAM_CBANK
	.align		4
        /*0058*/ 	.byte	0x04, 0x0a
        /*005a*/ 	.short	(.L_302 - .L_301)
	.align		4
.L_301:
        /*005c*/ 	.word	index@(.nv.constant0._Z22calc_extern_f_BROWNIANiPfS_)
        /*0060*/ 	.short	0x0380
        /*0062*/ 	.short	0x0018


	//----- nvinfo : EIATTR_SW_WAR
	.align		4
.L_302:
        /*0064*/ 	.byte	0x04, 0x36
        /*0066*/ 	.short	(.L_304 - .L_303)
.L_303:
        /*0068*/ 	.word	0x00000008
.L_304:


//--------------------- .nv.info._Z22calc_extern_f_LANGEVINifPfS_S_ --------------------------
	.section	.nv.info._Z22calc_extern_f_LANGEVINifPfS_S_,"",@"SHT_CUDA_INFO"
	.sectionflags	@""
	.align	4


	//----- nvinfo : EIATTR_CUDA_API_VERSION
	.align		4
        /*0000*/ 	.byte	0x04, 0x37
        /*0002*/ 	.short	(.L_306 - .L_305)
.L_305:
        /*0004*/ 	.word	0x00000082


	//----- nvinfo : EIATTR_KPARAM_INFO
	.align		4
.L_306:
        /*0008*/ 	.byte	0x04, 0x17
        /*000a*/ 	.short	(.L_308 - .L_307)
.L_307:
        /*000c*/ 	.word	0x00000000
        /*0010*/ 	.short	0x0004
        /*0012*/ 	.short	0x0018
        /*0014*/ 	.byte	0x00, 0xf5, 0x21, 0x00


	//----- nvinfo : EIATTR_KPARAM_INFO
	.align		4
.L_308:
        /*0018*/ 	.byte	0x04, 0x17
        /*001a*/ 	.short	(.L_310 - .L_309)
.L_309:
        /*001c*/ 	.word	0x00000000
        /*0020*/ 	.short	0x0003
        /*0022*/ 	.short	0x0010
        /*0024*/ 	.byte	0x00, 0xf5, 0x21, 0x00


	//----- nvinfo : EIATTR_KPARAM_INFO
	.align		4
.L_310:
        /*0028*/ 	.byte	0x04, 0x17
        /*002a*/ 	.short	(.L_312 - .L_311)
.L_311:
        /*002c*/ 	.word	0x00000000
        /*0030*/ 	.short	0x0002
        /*0032*/ 	.short	0x0008
        /*0034*/ 	.byte	0x00, 0xf5, 0x21, 0x00


	//----- nvinfo : EIATTR_KPARAM_INFO
	.align		4
.L_312:
        /*0038*/ 	.byte	0x04, 0x17
        /*003a*/ 	.short	(.L_314 - .L_313)
.L_313:
        /*003c*/ 	.word	0x00000000
        /*0040*/ 	.short	0x0001
        /*0042*/ 	.short	0x0004
        /*0044*/ 	.byte	0x00, 0xf0, 0x11, 0x00


	//----- nvinfo : EIATTR_KPARAM_INFO
	.align		4
.L_314:
        /*0048*/ 	.byte	0x04, 0x17
        /*004a*/ 	.short	(.L_316 - .L_315)
.L_315:
        /*004c*/ 	.word	0x00000000
        /*0050*/ 	.short	0x0000
        /*0052*/ 	.short	0x0000
        /*0054*/ 	.byte	0x00, 0xf0, 0x11, 0x00


	//----- nvinfo : EIATTR_SPARSE_MMA_MASK
	.align		4
.L_316:
        /*0058*/ 	.byte	0x03, 0x50
        /*005a*/ 	.short	0x0000


	//----- nvinfo : EIATTR_MAXREG_COUNT
	.align		4
        /*005c*/ 	.byte	0x03, 0x1b
        /*005e*/ 	.short	0x00ff


	//----- nvinfo : EIATTR_MERCURY_ISA_VERSION
	.align		4
        /*0060*/ 	.byte	0x03, 0x5f
        /*0062*/ 	.short	0x0101


	//----- nvinfo : EIATTR_VRC_CTA_INIT_COUNT
	.align		4
        /*0064*/ 	.byte	0x02, 0x4a
	.zero		1
	.zero		1


	//----- nvinfo : EIATTR_EXIT_INSTR_OFFSETS
	.align		4
        /*0068*/ 	.byte	0x04, 0x1c
        /*006a*/ 	.short	(.L_318 - .L_317)


	//   ....[0]....
.L_317:
        /*006c*/ 	.word	0x00000070


	//   ....[1]....
        /*0070*/ 	.word	0x00000200


	//----- nvinfo : EIATTR_CBANK_PARAM_SIZE
	.align		4
.L_318:
        /*0074*/ 	.byte	0x03, 0x19
        /*0076*/ 	.short	0x0020


	//----- nvinfo : EIATTR_PARAM_CBANK
	.align		4
        /*0078*/ 	.byte	0x04, 0x0a
        /*007a*/ 	.short	(.L_320 - .L_319)
	.align		4
.L_319:
        /*007c*/ 	.word	index@(.nv.constant0._Z22calc_extern_f_LANGEVINifPfS_S_)
        /*0080*/ 	.short	0x0380
        /*0082*/ 	.short	0x0020


	//----- nvinfo : EIATTR_SW_WAR
	.align		4
.L_320:
        /*0084*/ 	.byte	0x04, 0x36
        /*0086*/ 	.short	(.L_322 - .L_321)
.L_321:
        /*0088*/ 	.word	0x00000008
.L_322:


//--------------------- .nv.info._Z9call_PRNGfPfP24curandStatePhilox4_32_10 --------------------------
	.section	.nv.info._Z9call_PRNGfPfP24curandStatePhilox4_32_10,"",@"SHT_CUDA_INFO"
	.sectionflags	@""
	.align	4


	//----- nvinfo : EIATTR_CUDA_API_VERSION
	.align		4
        /*0000*/ 	.byte	0x04, 0x37
        /*0002*/ 	.short	(.L_324 - .L_323)
.L_323:
        /*0004*/ 	.word	0x00000082


	//----- nvinfo : EIATTR_KPARAM_INFO
	.align		4
.L_324:
        /*0008*/ 	.byte	0x04, 0x17
        /*000a*/ 	.short	(.L_326 - .L_325)
.L_325:
        /*000c*/ 	.word	0x00000000
        /*0010*/ 	.short	0x0002
        /*0012*/ 	.short	0x0010
        /*0014*/ 	.byte	0x00, 0xf5, 0x21, 0x00


	//----- nvinfo : EIATTR_KPARAM_INFO
	.align		4
.L_326:
        /*0018*/ 	.byte	0x04, 0x17
        /*001a*/ 	.short	(.L_328 - .L_327)
.L_327:
        /*001c*/ 	.word	0x00000000
        /*0020*/ 	.short	0x0001
        /*0022*/ 	.short	0x0008
        /*0024*/ 	.byte	0x00, 0xf5, 0x21, 0x00


	//----- nvinfo : EIATTR_KPARAM_INFO
	.align		4
.L_328:
        /*0028*/ 	.byte	0x04, 0x17
        /*002a*/ 	.short	(.L_330 - .L_329)
.L_329:
        /*002c*/ 	.word	0x00000000
        /*0030*/ 	.short	0x0000
        /*0032*/ 	.short	0x0000
        /*0034*/ 	.byte	0x00, 0xf0, 0x11, 0x00


	//----- nvinfo : EIATTR_SPARSE_MMA_MASK
	.align		4
.L_330:
        /*0038*/ 	.byte	0x03, 0x50
        /*003a*/ 	.short	0x0000


	//----- nvinfo : EIATTR_MAXREG_COUNT
	.align		4
        /*003c*/ 	.byte	0x03, 0x1b
        /*003e*/ 	.short	0x00ff


	//----- nvinfo : EIATTR_MERCURY_ISA_VERSION
	.align		4
        /*0040*/ 	.byte	0x03, 0x5f
        /*0042*/ 	.short	0x0101


	//----- nvinfo : EIATTR_VRC_CTA_INIT_COUNT
	.align		4
        /*0044*/ 	.byte	0x02, 0x4a
	.zero		1
	.zero		1


	//----- nvinfo : EIATTR_EXIT_INSTR_OFFSETS
	.align		4
        /*0048*/ 	.byte	0x04, 0x1c
        /*004a*/ 	.short	(.L_332 - .L_331)


	//   ....[0]....
.L_331:
        /*004c*/ 	.word	0x00001340


	//----- nvinfo : EIATTR_INDIRECT_BRANCH_TARGETS
	.align		4
.L_332:
        /*0050*/ 	.byte	0x04, 0x34
        /*0052*/ 	.short	(.L_334 - .L_333)


	//   ....[0]....
.L_333:
        /*0054*/ 	.word	.L_x_134@srel
        /*0058*/ 	.short	0x0
        /*005a*/ 	.short	0x0
        /*005c*/ 	.word	0x3
        /*0060*/ 	.word	.L_x_135@srel
        /*0064*/ 	.word	.L_x_136@srel
        /*0068*/ 	.word	.L_x_137@srel


	//   ....[1]....
        /*006c*/ 	.word	.L_x_138@srel
        /*0070*/ 	.short	0x0
        /*0072*/ 	.short	0x0
        /*0074*/ 	.word	0x3
        /*0078*/ 	.word	.L_x_139@srel
        /*007c*/ 	.word	.L_x_140@srel
        /*0080*/ 	.word	.L_x_141@srel


	//----- nvinfo : EIATTR_CRS_STACK_SIZE
	.align		4
.L_334:
        /*0084*/ 	.byte	0x04, 0x1e
        /*0086*/ 	.short	(.L_336 - .L_335)
.L_335:
        /*0088*/ 	.word	0x00000000


	//----- nvinfo : EIATTR_CBANK_PARAM_SIZE
	.align		4
.L_336:
        /*008c*/ 	.byte	0x03, 0x19
        /*008e*/ 	.short	0x0018


	//----- nvinfo : EIATTR_PARAM_CBANK
	.align		4
        /*0090*/ 	.byte	0x04, 0x0a
        /*0092*/ 	.short	(.L_338 - .L_337)
	.align		4
.L_337:
        /*0094*/ 	.word	index@(.nv.constant0._Z9call_PRNGfPfP24curandStatePhilox4_32_10)
        /*0098*/ 	.short	0x0380
        /*009a*/ 	.short	0x0018


	//----- nvinfo : EIATTR_SW_WAR
	.align		4
.L_338:
        /*009c*/ 	.byte	0x04, 0x36
        /*009e*/ 	.short	(.L_340 - .L_339)
.L_339:
        /*00a0*/ 	.word	0x00000008
.L_340:


//--------------------- .nv.info._Z10setup_PRNGiP24curandStatePhilox4_32_10 --------------------------
	.section	.nv.info._Z10setup_PRNGiP24curandStatePhilox4_32_10,"",@"SHT_CUDA_INFO"
	.sectionflags	@""
	.align	4


	//----- nvinfo : EIATTR_CUDA_API_VERSION
	.align		4
        /*0000*/ 	.byte	0x04, 0x37
        /*0002*/ 	.short	(.L_342 - .L_341)
.L_341:
        /*0004*/ 	.word	0x00000082


	//----- nvinfo : EIATTR_KPARAM_INFO
	.align		4
.L_342:
        /*0008*/ 	.byte	0x04, 0x17
        /*000a*/ 	.short	(.L_344 - .L_343)
.L_343:
        /*000c*/ 	.word	0x00000000
        /*0010*/ 	.short	0x0001
        /*0012*/ 	.short	0x0008
        /*0014*/ 	.byte	0x00, 0xf5, 0x21, 0x00


	//----- nvinfo : EIATTR_KPARAM_INFO
	.align		4
.L_344:
        /*0018*/ 	.byte	0x04, 0x17
        /*001a*/ 	.short	(.L_346 - .L_345)
.L_345:
        /*001c*/ 	.word	0x00000000
        /*0020*/ 	.short	0x0000
        /*0022*/ 	.short	0x0000
        /*0024*/ 	.byte	0x00, 0xf0, 0x11, 0x00


	//----- nvinfo : EIATTR_SPARSE_MMA_MASK
	.align		4
.L_346:
        /*0028*/ 	.byte	0x03, 0x50
        /*002a*/ 	.short	0x0000


	//----- nvinfo : EIATTR_MAXREG_COUNT
	.align		4
        /*002c*/ 	.byte	0x03, 0x1b
        /*002e*/ 	.short	0x00ff


	//----- nvinfo : EIATTR_MERCURY_ISA_VERSION
	.align		4
        /*0030*/ 	.byte	0x03, 0x5f
        /*0032*/ 	.short	0x0101


	//----- nvinfo : EIATTR_VRC_CTA_INIT_COUNT
	.align		4
        /*0034*/ 	.byte	0x02, 0x4a
	.zero		1
	.zero		1


	//----- nvinfo : EIATTR_EXIT_INSTR_OFFSETS
	.align		4
        /*0038*/ 	.byte	0x04, 0x1c
        /*003a*/ 	.short	(.L_348 - .L_347)


	//   ....[0]....
.L_347:
        /*003c*/ 	.word	0x000004d0


	//----- nvinfo : EIATTR_CBANK_PARAM_SIZE
	.align		4
.L_348:
        /*0040*/ 	.byte	0x03, 0x19
        /*0042*/ 	.short	0x0010


	//----- nvinfo : EIATTR_PARAM_CBANK
	.align		4
        /*0044*/ 	.byte	0x04, 0x0a
        /*0046*/ 	.short	(.L_350 - .L_349)
	.align		4
.L_349:
        /*0048*/ 	.word	index@(.nv.constant0._Z10setup_PRNGiP24curandStatePhilox4_32_10)
        /*004c*/ 	.short	0x0380
        /*004e*/ 	.short	0x0010


	//----- nvinfo : EIATTR_SW_WAR
	.align		4
.L_350:
        /*0050*/ 	.byte	0x04, 0x36
        /*0052*/ 	.short	(.L_352 - .L_351)
.L_351:
        /*0054*/ 	.word	0x00000008
.L_352:


//--------------------- .nv.callgraph             --------------------------
	.section	.nv.callgraph,"",@"SHT_CUDA_CALLGRAPH"
	.align	4
	.sectionentsize	8
	.align		4
        /*0000*/ 	.word	0x00000000
	.align		4
        /*0004*/ 	.word	0xffffffff
	.align		4
        /*0008*/ 	.word	0x00000000
	.align		4
        /*000c*/ 	.word	0xfffffffe
	.align		4
        /*0010*/ 	.word	0x00000000
	.align		4
        /*0014*/ 	.word	0xfffffffd
	.align		4
        /*0018*/ 	.word	0x00000000
	.align		4
        /*001c*/ 	.word	0xfffffffc


//--------------------- .nv.constant4             --------------------------
	.section	.nv.constant4,"a",@progbits
	.align	8
	.align		8
.nv.constant4:
        /*0000*/ 	.dword	precalc_xorwow_matrix
	.align		8
        /*0008*/ 	.dword	precalc_xorwow_offset_matrix
	.align		8
        /*0010*/ 	.dword	mrg32k3aM1
	.align		8
        /*0018*/ 	.dword	mrg32k3aM2
	.align		8
        /*0020*/ 	.dword	mrg32k3aM1SubSeq
	.align		8
        /*0028*/ 	.dword	mrg32k3aM2SubSeq
	.align		8
        /*0030*/ 	.dword	mrg32k3aM1Seq
	.align		8
        /*0038*/ 	.dword	mrg32k3aM2Seq


//--------------------- .nv.constant3             --------------------------
	.section	.nv.constant3,"a",@progbits
	.align	8
.nv.constant3:
	.type		__cr_lgamma_table,@object
	.size		__cr_lgamma_table,(.L_8 - __cr_lgamma_table)
__cr_lgamma_table:
        /*0000*/ 	.byte	0x00, 0x00, 0x00, 0x00, 0x00, 0x00, 0x00, 0x00, 0x00, 0x00, 0x00, 0x00, 0x00, 0x00, 0x00, 0x00
        /*0010*/ 	.byte	0xef, 0x39, 0xfa, 0xfe, 0x42, 0x2e, 0xe6, 0x3f, 0x02, 0x20, 0x2a, 0xfa, 0x0b, 0xab, 0xfc, 0x3f
        /*0020*/ 	.byte	0xf9, 0x2c, 0x92, 0x7c, 0xa7, 0x6c, 0x09, 0x40, 0xc9, 0x79, 0x44, 0x3c, 0x64, 0x26, 0x13, 0x40
        /*0030*/ 	.byte	0xca, 0x01, 0xcf, 0x3a, 0x27, 0x51, 0x1a, 0x40, 0x30, 0xcc, 0x2d, 0xf3, 0xe1, 0x0c, 0x21, 0x40
        /*0040*/ 	.byte	0x0d, 0xb7, 0xfc, 0x82, 0x8e, 0x35, 0x25, 0x40
.L_8:


//--------------------- .nv.constant2._Z9call_PRNGfPfP24curandStatePhilox4_32_10 --------------------------
	.section	.nv.constant2._Z9call_PRNGfPfP24curandStatePhilox4_32_10,"a",@progbits
	.sectionflags	@""
	.align	4
.nv.constant2._Z9call_PRNGfPfP24curandStatePhilox4_32_10:
        /*0000*/ 	.byte	0xf0, 0x01, 0x00, 0x00, 0x10, 0x02, 0x00, 0x00, 0xd0, 0x01, 0x00, 0x00, 0x00, 0x09, 0x00, 0x00
        /*0010*/ 	.byte	0x20, 0x09, 0x00, 0x00, 0xe0, 0x08, 0x00, 0x00


//--------------------- .text._Z19RK_stage_2_BROWNIANiPfS_S_S_ --------------------------
	.section	.text._Z19RK_stage_2_BROWNIANiPfS_S_S_,"ax",@progbits
	.align	128
        .global         _Z19RK_stage_2_BROWNIANiPfS_S_S_
        .type           _Z19RK_stage_2_BROWNIANiPfS_S_S_,@function
        .size           _Z19RK_stage_2_BROWNIANiPfS_S_S_,(.L_x_151 - _Z19RK_stage_2_BROWNIANiPfS_S_S_)
        .other          _Z19RK_stage_2_BROWNIANiPfS_S_S_,@"STO_CUDA_ENTRY STV_DEFAULT"
_Z19RK_stage_2_BROWNIANiPfS_S_S_:
.text._Z19RK_stage_2_BROWNIANiPfS_S_S_:
[----:B------:R-:W-:Y:S01]  /*0000*/  LDC R1, c[0x0][0x37c] ;  /* 0x0000df00ff017b82 */ /* 0x000fe20000000800 */
[----:B------:R-:W0:Y:S07]  /*0010*/  S2R R3, SR_TID.X ;  /* 0x0000000000037919 */ /* 0x000e2e0000002100 */
[----:B------:R-:W0:Y:S01]  /*0020*/  S2UR UR4, SR_CTAID.X ;  /* 0x00000000000479c3 */ /* 0x000e220000002500 */
[----:B------:R-:W1:Y:S07]  /*0030*/  LDCU UR5, c[0x0][0x380] ;  /* 0x00007000ff0577ac */ /* 0x000e6e0008000800 */
[----:B------:R-:W0:Y:S02]  /*0040*/  LDC R0, c[0x0][0x360] ;  /* 0x0000d800ff007b82 */ /* 0x000e240000000800 */
[----:B0-----:R-:W-:-:S05]  /*0050*/  IMAD R0, R0, UR4, R3 ;  /* 0x0000000400007c24 */ /* 0x001fca000f8e0203 */
[----:B-1----:R-:W-:-:S13]  /*0060*/  ISETP.GE.AND P0, PT, R0, UR5, PT ;  /* 0x0000000500007c0c */ /* 0x002fda000bf06270 */
[----:B------:R-:W-:Y:S05]  /*0070*/  @P0 EXIT ;  /* 0x000000000000094d */ /* 0x000fea0003800000 */
[----:B------:R-:W0:Y:S01]  /*0080*/  LDC.64 R8, c[0x0][0x390] ;  /* 0x0000e400ff087b82 */ /* 0x000e220000000a00 */
[----:B------:R-:W1:Y:S01]  /*0090*/  LDCU.64 UR4, c[0x0][0x358] ;  /* 0x00006b00ff0477ac */ /* 0x000e620008000a00 */
[----:B------:R-:W-:-:S06]  /*00a0*/  LEA R11, R0, R0, 0x1 ;  /* 0x00000000000b7211 */ /* 0x000fcc00078e08ff */
[----:B------:R-:W2:Y:S08]  /*00b0*/  LDC.64 R6, c[0x0][0x398] ;  /* 0x0000e600ff067b82 */ /* 0x000eb00000000a00 */
[----:B------:R-:W3:Y:S08]  /*00c0*/  LDC.64 R2, c[0x0][0x388] ;  /* 0x0000e200ff027b82 */ /* 0x000ef00000000a00 */
[----:B------:R-:W4:Y:S01]  /*00d0*/  LDC.64 R4, c[0x0][0x3a0] ;  /* 0x0000e800ff047b82 */ /* 0x000f220000000a00 */
[----:B0-----:R-:W-:-:S05]  /*00e0*/  IMAD.WIDE R8, R11, 0x4, R8 ;  /* 0x000000040b087825 */ /* 0x001fca00078e0208 */
[----:B-1----:R-:W5:Y:S01]  /*00f0*/  LDG.E R10, desc[UR4][R8.64] ;  /* 0x00000004080a7981 */ /* 0x002f62000c1e1900 */
[----:B--2---:R-:W-:-:S05]  /*0100*/  IMAD.WIDE R6, R11, 0x4, R6 ;  /* 0x000000040b067825 */ /* 0x004fca00078e0206 */
[----:B------:R-:W5:Y:S01]  /*0110*/  LDG.E R13, desc[UR4][R6.64] ;  /* 0x00000004060d7981 */ /* 0x000f62000c1e1900 */
[----:B---3--:R-:W-:-:S05]  /*0120*/  IMAD.WIDE R2, R11, 0x4, R2 ;  /* 0x000000040b027825 */ /* 0x008fca00078e0202 */
[----:B------:R-:W2:Y:S01]  /*0130*/  LDG.E R0, desc[UR4][R2.64] ;  /* 0x0000000402007981 */ /* 0x000ea2000c1e1900 */
[----:B----4-:R-:W-:-:S03]  /*0140*/  IMAD.WIDE R4, R11, 0x4, R4 ;  /* 0x000000040b047825 */ /* 0x010fc600078e0204 */
[----:B------:R-:W3:Y:S04]  /*0150*/  LDG.E R18, desc[UR4][R2.64+0x4] ;  /* 0x0000040402127981 */ /* 0x000ee8000c1e1900 */
[----:B------:R-:W4:Y:S04]  /*0160*/  LDG.E R17, desc[UR4][R4.64] ;  /* 0x0000000404117981 */ /* 0x000f28000c1e1900 */
[----:B------:R-:W3:Y:S01]  /*0170*/  LDG.E R19, desc[UR4][R2.64+0x8] ;  /* 0x0000080402137981 */ /* 0x000ee2000c1e1900 */
[----:B-----5:R-:W-:-:S04]  /*0180*/  FADD R16, R10, R13 ;  /* 0x0000000d0a107221 */ /* 0x020fc80000000000 */
[----:B------:R-:W0:Y:S08]  /*0190*/  F2F.F64.F32 R12, R16 ;  /* 0x00000010000c7310 */ /* 0x000e300000201800 */
[----:B--2---:R-:W1:Y:S01]  /*01a0*/  F2F.F64.F32 R10, R0 ;  /* 0x00000000000a7310 */ /* 0x004e620000201800 */
[----:B0-----:R-:W-:-:S07]  /*01b0*/  DMUL R12, R12, 0.5 ;  /* 0x3fe000000c0c7828 */ /* 0x001fce0000000000 */
[----:B----4-:R-:W0:Y:S01]  /*01c0*/  F2F.F64.F32 R14, R17 ;  /* 0x00000011000e7310 */ /* 0x010e220000201800 */
[----:B-1----:R-:W-:-:S08]  /*01d0*/  DFMA R10, R12, 0.00048828125, R10 ;  /* 0x3f4000000c0a782b */ /* 0x002fd0000000000a */
[----:B0-----:R-:W-:-:S10]  /*01e0*/  DADD R10, R10, R14 ;  /* 0x000000000a0a7229 */ /* 0x001fd4000000000e */
[----:B------:R-:W0:Y:S02]  /*01f0*/  F2F.F32.F64 R11, R10 ;  /* 0x0000000a000b7310 */ /* 0x000e240000301000 */
[----:B0-----:R0:W-:Y:S04]  /*0200*/  STG.E desc[UR4][R2.64], R11 ;  /* 0x0000000b02007986 */ /* 0x0011e8000c101904 */
[----:B------:R-:W2:Y:S04]  /*0210*/  LDG.E R12, desc[UR4][R8.64+0x4] ;  /* 0x00000404080c7981 */ /* 0x000ea8000c1e1900 */
[----:B------:R-:W2:Y:S04]  /*0220*/  LDG.E R13, desc[UR4][R6.64+0x4] ;  /* 0x00000404060d7981 */ /* 0x000ea8000c1e1900 */
[----:B------:R-:W4:Y:S01]  /*0230*/  LDG.E R16, desc[UR4][R4.64+0x4] ;  /* 0x0000040404107981 */ /* 0x000f22000c1e1900 */
[----:B--2---:R-:W-:-:S04]  /*0240*/  FADD R0, R12, R13 ;  /* 0x0000000d0c007221 */ /* 0x004fc80000000000 */
[----:B------:R-:W1:Y:S08]  /*0250*/  F2F.F64.F32 R14, R0 ;  /* 0x00000000000e7310 */ /* 0x000e700000201800 */
[----:B---3--:R-:W2:Y:S01]  /*0260*/  F2F.F64.F32 R12, R18 ;  /* 0x00000012000c7310 */ /* 0x008ea20000201800 */
[----:B-1----:R-:W-:-:S07]  /*0270*/  DMUL R14, R14, 0.5 ;  /* 0x3fe000000e0e7828 */ /* 0x002fce0000000000 */
[----:B----4-:R-:W1:Y:S01]  /*0280*/  F2F.F64.F32 R16, R16 ;  /* 0x0000001000107310 */ /* 0x010e620000201800 */
[----:B--2---:R-:W-:-:S08]  /*0290*/  DFMA R12, R14, 0.00048828125, R12 ;  /* 0x3f4000000e0c782b */ /* 0x004fd0000000000c */
[----:B-1----:R-:W-:-:S10]  /*02a0*/  DADD R12, R12, R16 ;  /* 0x000000000c0c7229 */ /* 0x002fd40000000010 */
[----:B------:R-:W1:Y:S02]  /*02b0*/  F2F.F32.F64 R13, R12 ;  /* 0x0000000c000d7310 */ /* 0x000e640000301000 */
[----:B-1----:R-:W-:Y:S04]  /*02c0*/  STG.E desc[UR4][R2.64+0x4], R13 ;  /* 0x0000040d02007986 */ /* 0x002fe8000c101904 */
[----:B------:R-:W2:Y:S04]  /*02d0*/  LDG.E R8, desc[UR4][R8.64+0x8] ;  /* 0x0000080408087981 */ /* 0x000ea8000c1e1900 */
[----:B------:R-:W2:Y:S04]  /*02e0*/  LDG.E R7, desc[UR4][R6.64+0x8] ;  /* 0x0000080406077981 */ /* 0x000ea8000c1e1900 */
[----:B------:R-:W3:Y:S01]  /*02f0*/  LDG.E R17, desc[UR4][R4.64+0x8] ;  /* 0x0000080404117981 */ /* 0x000ee2000c1e1900 */
[----:B0-----:R-:W-:Y:S01]  /*0300*/  F2F.F64.F32 R10, R19 ;  /* 0x00000013000a7310 */ /* 0x001fe20000201800 */
[----:B--2---:R-:W-:-:S07]  /*0310*/  FADD R0, R8, R7 ;  /* 0x0000000708007221 */ /* 0x004fce0000000000 */
[----:B------:R-:W0:Y:S08]  /*0320*/  F2F.F64.F32 R14, R0 ;  /* 0x00000000000e7310 */ /* 0x000e300000201800 */
[----:B---3--:R-:W1:Y:S01]  /*0330*/  F2F.F64.F32 R16, R17 ;  /* 0x0000001100107310 */ /* 0x008e620000201800 */
[----:B0-----:R-:W-:-:S08]  /*0340*/  DMUL R14, R14, 0.5 ;  /* 0x3fe000000e0e7828 */ /* 0x001fd00000000000 */
[----:B------:R-:W-:-:S08]  /*0350*/  DFMA R10, R14, 0.00048828125, R10 ;  /* 0x3f4000000e0a782b */ /* 0x000fd0000000000a */
[----:B-1----:R-:W-:-:S10]  /*0360*/  DADD R10, R10, R16 ;  /* 0x000000000a0a7229 */ /* 0x002fd40000000010 */
[----:B------:R-:W0:Y:S02]  /*0370*/  F2F.F32.F64 R11, R10 ;  /* 0x0000000a000b7310 */ /* 0x000e240000301000 */
[----:B0-----:R-:W-:Y:S01]  /*0380*/  STG.E desc[UR4][R2.64+0x8], R11 ;  /* 0x0000080b02007986 */ /* 0x001fe2000c101904 */
[----:B------:R-:W-:Y:S05]  /*0390*/  EXIT ;  /* 0x000000000000794d */ /* 0x000fea0003800000 */
.L_x_0:
[----:B------:R-:W-:-:S00]  /*03a0*/  BRA `(.L_x_0) ;  /* 0xfffffffc00fc7947 */ /* 0x000fc0000383ffff */
[----:B------:R-:W-:-:S00]  /*03b0*/  NOP ;  /* 0x0000000000007918 */ /* 0x000fc00000000000 */
        /* <DEDUP_REMOVED lines=12> */
.L_x_151:


//--------------------- .text._Z19RK_stage_2_LANGEVINiPfS_S_S_S_S_ --------------------------
	.section	.text._Z19RK_stage_2_LANGEVINiPfS_S_S_S_S_,"ax",@progbits
	.align	128
        .global         _Z19RK_stage_2_LANGEVINiPfS_S_S_S_S_
        .type           _Z19RK_stage_2_LANGEVINiPfS_S_S_S_S_,@function
        .size           _Z19RK_stage_2_LANGEVINiPfS_S_S_S_S_,(.L_x_152 - _Z19RK_stage_2_LANGEVINiPfS_S_S_S_S_)
        .other          _Z19RK_stage_2_LANGEVINiPfS_S_S_S_S_,@"STO_CUDA_ENTRY STV_DEFAULT"
_Z19RK_stage_2_LANGEVINiPfS_S_S_S_S_:
.text._Z19RK_stage_2_LANGEVINiPfS_S_S_S_S_:
        /* <DEDUP_REMOVED lines=12> */
[----:B------:R-:W3:Y:S01]  /*00c0*/  LDC.64 R4, c[0x0][0x388] ;  /* 0x0000e200ff047b82 */ /* 0x000ee20000000a00 */
[----:B0-----:R-:W-:-:S07]  /*00d0*/  IMAD.WIDE R6, R12, 0x4, R6 ;  /* 0x000000040c067825 */ /* 0x001fce00078e0206 */
[----:B------:R-:W0:Y:S01]  /*00e0*/  LDC.64 R16, c[0x0][0x3a0] ;  /* 0x0000e800ff107b82 */ /* 0x000e220000000a00 */
[----:B-1----:R-:W4:Y:S01]  /*00f0*/  LDG.E R8, desc[UR4][R6.64] ;  /* 0x0000000406087981 */ /* 0x002f22000c1e1900 */
[----:B--2---:R-:W-:-:S06]  /*0100*/  IMAD.WIDE R2, R12, 0x4, R2 ;  /* 0x000000040c027825 */ /* 0x004fcc00078e0202 */
[----:B------:R-:W1:Y:S01]  /*0110*/  LDC.64 R18, c[0x0][0x3a8] ;  /* 0x0000ea00ff127b82 */ /* 0x000e620000000a00 */
[----:B------:R-:W4:Y:S01]  /*0120*/  LDG.E R9, desc[UR4][R2.64] ;  /* 0x0000000402097981 */ /* 0x000f22000c1e1900 */
[----:B---3--:R-:W-:-:S06]  /*0130*/  IMAD.WIDE R4, R12, 0x4, R4 ;  /* 0x000000040c047825 */ /* 0x008fcc00078e0204 */
[----:B------:R-:W2:Y:S01]  /*0140*/  LDC.64 R20, c[0x0][0x3b0] ;  /* 0x0000ec00ff147b82 */ /* 0x000ea20000000a00 */
[----:B------:R-:W3:Y:S01]  /*0150*/  LDG.E R0, desc[UR4][R4.64] ;  /* 0x0000000404007981 */ /* 0x000ee2000c1e1900 */
[----:B----4-:R-:W-:-:S04]  /*0160*/  FADD R13, R8, R9 ;  /* 0x00000009080d7221 */ /* 0x010fc80000000000 */
[----:B------:R-:W4:Y:S08]  /*0170*/  F2F.F64.F32 R10, R13 ;  /* 0x0000000d000a7310 */ /* 0x000f300000201800 */
[----:B---3--:R-:W3:Y:S01]  /*0180*/  F2F.F64.F32 R8, R0 ;  /* 0x0000000000087310 */ /* 0x008ee20000201800 */
[----:B----4-:R-:W-:-:S08]  /*0190*/  DMUL R10, R10, 0.5 ;  /* 0x3fe000000a0a7828 */ /* 0x010fd00000000000 */
[----:B---3--:R-:W-:-:S06]  /*01a0*/  DFMA R14, R10, 0.00048828125, R8 ;  /* 0x3f4000000a0e782b */ /* 0x008fcc0000000008 */
[----:B------:R-:W3:Y:S01]  /*01b0*/  F2F.F32.F64 R23, R14 ;  /* 0x0000000e00177310 */ /* 0x000ee20000301000 */
[----:B0-----:R-:W-:-:S04]  /*01c0*/  IMAD.WIDE R10, R12, 0x4, R16 ;  /* 0x000000040c0a7825 */ /* 0x001fc800078e0210 */
[C---:B-1----:R-:W-:Y:S01]  /*01d0*/  IMAD.WIDE R8, R12.reuse, 0x4, R18 ;  /* 0x000000040c087825 */ /* 0x042fe200078e0212 */
[----:B---3--:R-:W-:Y:S04]  /*01e0*/  STG.E desc[UR4][R4.64], R23 ;  /* 0x0000001704007986 */ /* 0x008fe8000c101904 */
[----:B------:R-:W3:Y:S04]  /*01f0*/  LDG.E R16, desc[UR4][R10.64] ;  /* 0x000000040a107981 */ /* 0x000ee8000c1e1900 */
[----:B------:R-:W3:Y:S01]  /*0200*/  LDG.E R17, desc[UR4][R8.64] ;  /* 0x0000000408117981 */ /* 0x000ee2000c1e1900 */
[----:B--2---:R-:W-:-:S03]  /*0210*/  IMAD.WIDE R12, R12, 0x4, R20 ;  /* 0x000000040c0c7825 */ /* 0x004fc600078e0214 */
[----:B------:R-:W2:Y:S04]  /*0220*/  LDG.E R0, desc[UR4][R2.64] ;  /* 0x0000000402007981 */ /* 0x000ea8000c1e1900 */
[----:B------:R-:W4:Y:S01]  /*0230*/  LDG.E R21, desc[UR4][R12.64] ;  /* 0x000000040c157981 */ /* 0x000f22000c1e1900 */
[----:B---3--:R-:W-:-:S04]  /*0240*/  FADD R20, R16, R17 ;  /* 0x0000001110147221 */ /* 0x008fc80000000000 */
[----:B------:R-:W0:Y:S08]  /*0250*/  F2F.F64.F32 R16, R20 ;  /* 0x0000001400107310 */ /* 0x000e300000201800 */
[----:B--2---:R-:W1:Y:S01]  /*0260*/  F2F.F64.F32 R14, R0 ;  /* 0x00000000000e7310 */ /* 0x004e620000201800 */
[----:B0-----:R-:W-:-:S07]  /*0270*/  DMUL R16, R16, 0.5 ;  /* 0x3fe0000010107828 */ /* 0x001fce0000000000 */
[----:B----4-:R-:W0:Y:S01]  /*0280*/  F2F.F64.F32 R18, R21 ;  /* 0x0000001500127310 */ /* 0x010e220000201800 */
[----:B-1----:R-:W-:Y:S02]  /*0290*/  DFMA R14, R16, 0.00048828125, R14 ;  /* 0x3f400000100e782b */ /* 0x002fe4000000000e */
[----:B------:R-:W2:Y:S06]  /*02a0*/  LDG.E R17, desc[UR4][R2.64+0x4] ;  /* 0x0000040402117981 */ /* 0x000eac000c1e1900 */
[----:B0-----:R-:W-:-:S10]  /*02b0*/  DADD R14, R14, R18 ;  /* 0x000000000e0e7229 */ /* 0x001fd40000000012 */
[----:B------:R-:W0:Y:S02]  /*02c0*/  F2F.F32.F64 R15, R14 ;  /* 0x0000000e000f7310 */ /* 0x000e240000301000 */
[----:B0-----:R0:W-:Y:S04]  /*02d0*/  STG.E desc[UR4][R2.64], R15 ;  /* 0x0000000f02007986 */ /* 0x0011e8000c101904 */
[----:B------:R-:W2:Y:S04]  /*02e0*/  LDG.E R16, desc[UR4][R6.64+0x4] ;  /* 0x0000040406107981 */ /* 0x000ea8000c1e1900 */
[----:B------:R-:W3:Y:S01]  /*02f0*/  LDG.E R22, desc[UR4][R4.64+0x4] ;  /* 0x0000040404167981 */ /* 0x000ee2000c1e1900 */
[----:B--2---:R-:W-:-:S04]  /*0300*/  FADD R20, R16, R17 ;  /* 0x0000001110147221 */ /* 0x004fc80000000000 */
[----:B------:R-:W1:Y:S08]  /*0310*/  F2F.F64.F32 R18, R20 ;  /* 0x0000001400127310 */ /* 0x000e700000201800 */
[----:B---3--:R-:W2:Y:S01]  /*0320*/  F2F.F64.F32 R16, R22 ;  /* 0x0000001600107310 */ /* 0x008ea20000201800 */
[----:B-1----:R-:W-:-:S08]  /*0330*/  DMUL R18, R18, 0.5 ;  /* 0x3fe0000012127828 */ /* 0x002fd00000000000 */
[----:B--2---:R-:W-:-:S10]  /*0340*/  DFMA R16, R18, 0.00048828125, R16 ;  /* 0x3f4000001210782b */ /* 0x004fd40000000010 */
[----:B------:R-:W1:Y:S02]  /*0350*/  F2F.F32.F64 R17, R16 ;  /* 0x0000001000117310 */ /* 0x000e640000301000 */
[----:B-1----:R1:W-:Y:S04]  /*0360*/  STG.E desc[UR4][R4.64+0x4], R17 ;  /* 0x0000041104007986 */ /* 0x0023e8000c101904 */
[----:B------:R-:W2:Y:S04]  /*0370*/  LDG.E R14, desc[UR4][R10.64+0x4] ;  /* 0x000004040a0e7981 */ /* 0x000ea8000c1e1900 */
[----:B0-----:R-:W2:Y:S04]  /*0380*/  LDG.E R15, desc[UR4][R8.64+0x4] ;  /* 0x00000404080f7981 */ /* 0x001ea8000c1e1900 */
[----:B------:R-:W3:Y:S04]  /*0390*/  LDG.E R0, desc[UR4][R2.64+0x4] ;  /* 0x0000040402007981 */ /* 0x000ee8000c1e1900 */
[----:B------:R-:W4:Y:S04]  /*03a0*/  LDG.E R21, desc[UR4][R12.64+0x4] ;  /* 0x000004040c157981 */ /* 0x000f28000c1e1900 */
[----:B-1----:R-:W5:Y:S01]  /*03b0*/  LDG.E R17, desc[UR4][R2.64+0x8] ;  /* 0x0000080402117981 */ /* 0x002f62000c1e1900 */
[----:B--2---:R-:W-:-:S04]  /*03c0*/  FADD R23, R14, R15 ;  /* 0x0000000f0e177221 */ /* 0x004fc80000000000 */
[----:B------:R-:W0:Y:S08]  /*03d0*/  F2F.F64.F32 R18, R23 ;  /* 0x0000001700127310 */ /* 0x000e300000201800 */
[----:B---3--:R-:W1:Y:S01]  /*03e0*/  F2F.F64.F32 R14, R0 ;  /* 0x00000000000e7310 */ /* 0x008e620000201800 */
[----:B0-----:R-:W-:-:S07]  /*03f0*/  DMUL R18, R18, 0.5 ;  /* 0x3fe0000012127828 */ /* 0x001fce0000000000 */
[----:B----4-:R-:W0:Y:S01]  /*0400*/  F2F.F64.F32 R20, R21 ;  /* 0x0000001500147310 */ /* 0x010e220000201800 */
[----:B-1----:R-:W-:-:S08]  /*0410*/  DFMA R14, R18, 0.00048828125, R14 ;  /* 0x3f400000120e782b */ /* 0x002fd0000000000e */
[----:B0-----:R-:W-:-:S10]  /*0420*/  DADD R14, R14, R20 ;  /* 0x000000000e0e7229 */ /* 0x001fd40000000014 */
[----:B------:R-:W0:Y:S02]  /*0430*/  F2F.F32.F64 R15, R14 ;  /* 0x0000000e000f7310 */ /* 0x000e240000301000 */
[----:B0-----:R0:W-:Y:S04]  /*0440*/  STG.E desc[UR4][R2.64+0x4], R15 ;  /* 0x0000040f02007986 */ /* 0x0011e8000c101904 */
[----:B------:R-:W5:Y:S04]  /*0450*/  LDG.E R6, desc[UR4][R6.64+0x8] ;  /* 0x0000080406067981 */ /* 0x000f68000c1e1900 */
[----:B------:R-:W2:Y:S01]  /*0460*/  LDG.E R20, desc[UR4][R4.64+0x8] ;  /* 0x0000080404147981 */ /* 0x000ea2000c1e1900 */
[----:B-----5:R-:W-:-:S04]  /*0470*/  FADD R22, R6, R17 ;  /* 0x0000001106167221 */ /* 0x020fc80000000000 */
[----:B------:R-:W1:Y:S08]  /*0480*/  F2F.F64.F32 R18, R22 ;  /* 0x0000001600127310 */ /* 0x000e700000201800 */
[----:B--2---:R-:W2:Y:S01]  /*0490*/  F2F.F64.F32 R16, R20 ;  /* 0x0000001400107310 */ /* 0x004ea20000201800 */
[----:B-1----:R-:W-:-:S08]  /*04a0*/  DMUL R18, R18, 0.5 ;  /* 0x3fe0000012127828 */ /* 0x002fd00000000000 */
[----:B--2---:R-:W-:-:S10]  /*04b0*/  DFMA R16, R18, 0.00048828125, R16 ;  /* 0x3f4000001210782b */ /* 0x004fd40000000010 */
[----:B------:R-:W1:Y:S02]  /*04c0*/  F2F.F32.F64 R17, R16 ;  /* 0x0000001000117310 */ /* 0x000e640000301000 */
[----:B-1----:R-:W-:Y:S04]  /*04d0*/  STG.E desc[UR4][R4.64+0x8], R17 ;  /* 0x0000081104007986 */ /* 0x002fe8000c101904 */
[----:B------:R-:W2:Y:S04]  /*04e0*/  LDG.E R10, desc[UR4][R10.64+0x8] ;  /* 0x000008040a0a7981 */ /* 0x000ea8000c1e1900 */
[----:B------:R-:W2:Y:S04]  /*04f0*/  LDG.E R9, desc[UR4][R8.64+0x8] ;  /* 0x0000080408097981 */ /* 0x000ea8000c1e1900 */
[----:B------:R-:W3:Y:S04]  /*0500*/  LDG.E R0, desc[UR4][R2.64+0x8] ;  /* 0x0000080402007981 */ /* 0x000ee8000c1e1900 */
[----:B------:R-:W4:Y:S01]  /*0510*/  LDG.E R18, desc[UR4][R12.64+0x8] ;  /* 0x000008040c127981 */ /* 0x000f22000c1e1900 */
[----:B--2---:R-:W-:-:S04]  /*0520*/  FADD R21, R10, R9 ;  /* 0x000000090a157221 */ /* 0x004fc80000000000 */
[----:B0-----:R-:W0:Y:S08]  /*0530*/  F2F.F64.F32 R14, R21 ;  /* 0x00000015000e7310 */ /* 0x001e300000201800 */
[----:B---3--:R-:W1:Y:S01]  /*0540*/  F2F.F64.F32 R6, R0 ;  /* 0x0000000000067310 */ /* 0x008e620000201800 */
[----:B0-----:R-:W-:-:S07]  /*0550*/  DMUL R14, R14, 0.5 ;  /* 0x3fe000000e0e7828 */ /* 0x001fce0000000000 */
[----:B----4-:R-:W0:Y:S01]  /*0560*/  F2F.F64.F32 R18, R18 ;  /* 0x0000001200127310 */ /* 0x010e220000201800 */
[----:B-1----:R-:W-:-:S08]  /*0570*/  DFMA R6, R14, 0.00048828125, R6 ;  /* 0x3f4000000e06782b */ /* 0x002fd00000000006 */
[----:B0-----:R-:W-:-:S10]  /*0580*/  DADD R6, R6, R18 ;  /* 0x0000000006067229 */ /* 0x001fd40000000012 */
[----:B------:R-:W0:Y:S02]  /*0590*/  F2F.F32.F64 R7, R6 ;  /* 0x0000000600077310 */ /* 0x000e240000301000 */
[----:B0-----:R-:W-:Y:S01]  /*05a0*/  STG.E desc[UR4][R2.64+0x8], R7 ;  /* 0x0000080702007986 */ /* 0x001fe2000c101904 */
[----:B------:R-:W-:Y:S05]  /*05b0*/  EXIT ;  /* 0x000000000000794d */ /* 0x000fea0003800000 */
.L_x_1:
        /* <DEDUP_REMOVED lines=12> */
.L_x_152:


//--------------------- .text._Z19RK_stage_1_BROWNIANiPfS_S_S_ --------------------------
	.section	.text._Z19RK_stage_1_BROWNIANiPfS_S_S_,"ax",@progbits
	.align	128
        .global         _Z19RK_stage_1_BROWNIANiPfS_S_S_
        .type           _Z19RK_stage_1_BROWNIANiPfS_S_S_,@function
        .size           _Z19RK_stage_1_BROWNIANiPfS_S_S_,(.L_x_153 - _Z19RK_stage_1_BROWNIANiPfS_S_S_)
        .other          _Z19RK_stage_1_BROWNIANiPfS_S_S_,@"STO_CUDA_ENTRY STV_DEFAULT"
_Z19RK_stage_1_BROWNIANiPfS_S_S_:
.text._Z19RK_stage_1_BROWNIANiPfS_S_S_:
        /* <DEDUP_REMOVED lines=16> */
[----:B--2---:R-:W-:-:S05]  /*0100*/  IMAD.WIDE R4, R17, 0x4, R4 ;  /* 0x0000000411047825 */ /* 0x004fca00078e0204 */
[----:B------:R-:W2:Y:S01]  /*0110*/  LDG.E R10, desc[UR4][R4.64] ;  /* 0x00000004040a7981 */ /* 0x000ea2000c1e1900 */
[----:B---3--:R-:W-:-:S05]  /*0120*/  IMAD.WIDE R6, R17, 0x4, R6 ;  /* 0x0000000411067825 */ /* 0x008fca00078e0206 */
[----:B------:R-:W3:Y:S01]  /*0130*/  LDG.E R16, desc[UR4][R6.64] ;  /* 0x0000000406107981 */ /* 0x000ee2000c1e1900 */
[----:B----4-:R-:W-:Y:S08]  /*0140*/  F2F.F64.F32 R8, R0 ;  /* 0x0000000000087310 */ /* 0x010ff00000201800 */
[----:B--2---:R-:W1:Y:S08]  /*0150*/  F2F.F64.F32 R10, R10 ;  /* 0x0000000a000a7310 */ /* 0x004e700000201800 */
[----:B---3--:R-:W2:Y:S01]  /*0160*/  F2F.F64.F32 R12, R16 ;  /* 0x00000010000c7310 */ /* 0x008ea20000201800 */
[----:B-1----:R-:W-:-:S08]  /*0170*/  DFMA R8, R10, 0.00048828125, R8 ;  /* 0x3f4000000a08782b */ /* 0x002fd00000000008 */
[----:B--2---:R-:W-:-:S10]  /*0180*/  DADD R12, R8, R12 ;  /* 0x00000000080c7229 */ /* 0x004fd4000000000c */
[----:B------:R-:W1:Y:S01]  /*0190*/  F2F.F32.F64 R13, R12 ;  /* 0x0000000c000d7310 */ /* 0x000e620000301000 */
[----:B0-----:R-:W-:-:S05]  /*01a0*/  IMAD.WIDE R8, R17, 0x4, R14 ;  /* 0x0000000411087825 */ /* 0x001fca00078e020e */
[----:B-1----:R0:W-:Y:S04]  /*01b0*/  STG.E desc[UR4][R8.64], R13 ;  /* 0x0000000d08007986 */ /* 0x0021e8000c101904 */
[----:B------:R-:W2:Y:S04]  /*01c0*/  LDG.E R18, desc[UR4][R2.64+0x4] ;  /* 0x0000040402127981 */ /* 0x000ea8000c1e1900 */
[----:B------:R-:W3:Y:S04]  /*01d0*/  LDG.E R19, desc[UR4][R4.64+0x4] ;  /* 0x0000040404137981 */ /* 0x000ee8000c1e1900 */
[----:B------:R-:W4:Y:S01]  /*01e0*/  LDG.E R0, desc[UR4][R6.64+0x4] ;  /* 0x0000040406007981 */ /* 0x000f22000c1e1900 */
[----:B--2---:R-:W-:Y:S08]  /*01f0*/  F2F.F64.F32 R10, R18 ;  /* 0x00000012000a7310 */ /* 0x004ff00000201800 */
[----:B---3--:R-:W1:Y:S08]  /*0200*/  F2F.F64.F32 R14, R19 ;  /* 0x00000013000e7310 */ /* 0x008e700000201800 */
[----:B----4-:R-:W2:Y:S01]  /*0210*/  F2F.F64.F32 R16, R0 ;  /* 0x0000000000107310 */ /* 0x010ea20000201800 */
[----:B-1----:R-:W-:-:S08]  /*0220*/  DFMA R10, R14, 0.00048828125, R10 ;  /* 0x3f4000000e0a782b */ /* 0x002fd0000000000a */
[----:B--2---:R-:W-:-:S10]  /*0230*/  DADD R10, R10, R16 ;  /* 0x000000000a0a7229 */ /* 0x004fd40000000010 */
[----:B------:R-:W1:Y:S02]  /*0240*/  F2F.F32.F64 R11, R10 ;  /* 0x0000000a000b7310 */ /* 0x000e640000301000 */
[----:B-1----:R-:W-:Y:S04]  /*0250*/  STG.E desc[UR4][R8.64+0x4], R11 ;  /* 0x0000040b08007986 */ /* 0x002fe8000c101904 */
[----:B------:R-:W0:Y:S04]  /*0260*/  LDG.E R20, desc[UR4][R2.64+0x8] ;  /* 0x0000080402147981 */ /* 0x000e28000c1e1900 */
[----:B------:R-:W2:Y:S04]  /*0270*/  LDG.E R14, desc[UR4][R4.64+0x8] ;  /* 0x00000804040e7981 */ /* 0x000ea8000c1e1900 */
[----:B------:R-:W3:Y:S01]  /*0280*/  LDG.E R16, desc[UR4][R6.64+0x8] ;  /* 0x0000080406107981 */ /* 0x000ee2000c1e1900 */
[----:B0-----:R-:W-:Y:S08]  /*0290*/  F2F.F64.F32 R12, R20 ;  /* 0x00000014000c7310 */ /* 0x001ff00000201800 */
[----:B--2---:R-:W0:Y:S08]  /*02a0*/  F2F.F64.F32 R14, R14 ;  /* 0x0000000e000e7310 */ /* 0x004e300000201800 */
[----:B---3--:R-:W1:Y:S01]  /*02b0*/  F2F.F64.F32 R16, R16 ;  /* 0x0000001000107310 */ /* 0x008e620000201800 */
[----:B0-----:R-:W-:-:S08]  /*02c0*/  DFMA R12, R14, 0.00048828125, R12 ;  /* 0x3f4000000e0c782b */ /* 0x001fd0000000000c */
[----:B-1----:R-:W-:-:S10]  /*02d0*/  DADD R12, R12, R16 ;  /* 0x000000000c0c7229 */ /* 0x002fd40000000010 */
[----:B------:R-:W0:Y:S02]  /*02e0*/  F2F.F32.F64 R13, R12 ;  /* 0x0000000c000d7310 */ /* 0x000e240000301000 */
[----:B0-----:R-:W-:Y:S01]  /*02f0*/  STG.E desc[UR4][R8.64+0x8], R13 ;  /* 0x0000080d08007986 */ /* 0x001fe2000c101904 */
[----:B------:R-:W-:Y:S05]  /*0300*/  EXIT ;  /* 0x000000000000794d */ /* 0x000fea0003800000 */
.L_x_2:
        /* <DEDUP_REMOVED lines=15> */
.L_x_153:


//--------------------- .text._Z19RK_stage_1_LANGEVINiPfS_S_S_S_S_ --------------------------
	.section	.text._Z19RK_stage_1_LANGEVINiPfS_S_S_S_S_,"ax",@progbits
	.align	128
        .global         _Z19RK_stage_1_LANGEVINiPfS_S_S_S_S_
        .type           _Z19RK_stage_1_LANGEVINiPfS_S_S_S_S_,@function
        .size           _Z19RK_stage_1_LANGEVINiPfS_S_S_S_S_,(.L_x_154 - _Z19RK_stage_1_LANGEVINiPfS_S_S_S_S_)
        .other          _Z19RK_stage_1_LANGEVINiPfS_S_S_S_S_,@"STO_CUDA_ENTRY STV_DEFAULT"
_Z19RK_stage_1_LANGEVINiPfS_S_S_S_S_:
.text._Z19RK_stage_1_LANGEVINiPfS_S_S_S_S_:
        /* <DEDUP_REMOVED lines=18> */
[C---:B---3--:R-:W-:Y:S01]  /*0120*/  IMAD.WIDE R10, R12.reuse, 0x4, R10 ;  /* 0x000000040c0a7825 */ /* 0x048fe200078e020a */
[----:B----4-:R-:W-:Y:S08]  /*0130*/  F2F.F64.F32 R6, R0 ;  /* 0x0000000000067310 */ /* 0x010ff00000201800 */
[----:B--2---:R-:W1:Y:S02]  /*0140*/  F2F.F64.F32 R8, R13 ;  /* 0x0000000d00087310 */ /* 0x004e640000201800 */
[----:B-1----:R-:W-:Y:S01]  /*0150*/  DFMA R14, R8, 0.00048828125, R6 ;  /* 0x3f400000080e782b */ /* 0x002fe20000000006 */
[----:B------:R-:W1:Y:S05]  /*0160*/  LDC.64 R6, c[0x0][0x3b0] ;  /* 0x0000ec00ff067b82 */ /* 0x000e6a0000000a00 */
[----:B------:R2:W3:Y:S01]  /*0170*/  F2F.F32.F64 R23, R14 ;  /* 0x0000000e00177310 */ /* 0x0004e20000301000 */
[----:B0-----:R-:W-:-:S03]  /*0180*/  IMAD.WIDE R8, R12, 0x4, R16 ;  /* 0x000000040c087825 */ /* 0x001fc600078e0210 */
[----:B--2---:R-:W0:Y:S01]  /*0190*/  LDC.64 R14, c[0x0][0x398] ;  /* 0x0000e600ff0e7b82 */ /* 0x004e220000000a00 */
[----:B---3--:R2:W-:Y:S04]  /*01a0*/  STG.E desc[UR4][R10.64], R23 ;  /* 0x000000170a007986 */ /* 0x0085e8000c101904 */
[----:B------:R-:W3:Y:S01]  /*01b0*/  LDG.E R22, desc[UR4][R2.64] ;  /* 0x0000000402167981 */ /* 0x000ee2000c1e1900 */
[----:B-1----:R-:W-:-:S03]  /*01c0*/  IMAD.WIDE R6, R12, 0x4, R6 ;  /* 0x000000040c067825 */ /* 0x002fc600078e0206 */
[----:B------:R-:W4:Y:S04]  /*01d0*/  LDG.E R18, desc[UR4][R8.64] ;  /* 0x0000000408127981 */ /* 0x000f28000c1e1900 */
[----:B------:R-:W5:Y:S01]  /*01e0*/  LDG.E R20, desc[UR4][R6.64] ;  /* 0x0000000406147981 */ /* 0x000f62000c1e1900 */
[----:B0-----:R-:W-:Y:S01]  /*01f0*/  IMAD.WIDE R12, R12, 0x4, R14 ;  /* 0x000000040c0c7825 */ /* 0x001fe200078e020e */
[----:B---3--:R-:W-:Y:S08]  /*0200*/  F2F.F64.F32 R16, R22 ;  /* 0x0000001600107310 */ /* 0x008ff00000201800 */
[----:B----4-:R-:W0:Y:S08]  /*0210*/  F2F.F64.F32 R18, R18 ;  /* 0x0000001200127310 */ /* 0x010e300000201800 */
[----:B-----5:R-:W1:Y:S01]  /*0220*/  F2F.F64.F32 R20, R20 ;  /* 0x0000001400147310 */ /* 0x020e620000201800 */
[----:B0-----:R-:W-:-:S08]  /*0230*/  DFMA R16, R18, 0.00048828125, R16 ;  /* 0x3f4000001210782b */ /* 0x001fd00000000010 */
[----:B-1----:R-:W-:-:S10]  /*0240*/  DADD R16, R16, R20 ;  /* 0x0000000010107229 */ /* 0x002fd40000000014 */
[----:B------:R-:W0:Y:S02]  /*0250*/  F2F.F32.F64 R17, R16 ;  /* 0x0000001000117310 */ /* 0x000e240000301000 */
[----:B0-----:R0:W-:Y:S04]  /*0260*/  STG.E desc[UR4][R12.64], R17 ;  /* 0x000000110c007986 */ /* 0x0011e8000c101904 */
[----:B------:R-:W3:Y:S04]  /*0270*/  LDG.E R0, desc[UR4][R4.64+0x4] ;  /* 0x0000040404007981 */ /* 0x000ee8000c1e1900 */
[----:B--2---:R-:W2:Y:S01]  /*0280*/  LDG.E R23, desc[UR4][R2.64+0x4] ;  /* 0x0000040402177981 */ /* 0x004ea2000c1e1900 */
[----:B---3--:R-:W-:Y:S08]  /*0290*/  F2F.F64.F32 R14, R0 ;  /* 0x00000000000e7310 */ /* 0x008ff00000201800 */
[----:B--2---:R-:W1:Y:S02]  /*02a0*/  F2F.F64.F32 R18, R23 ;  /* 0x0000001700127310 */ /* 0x004e640000201800 */
[----:B-1----:R-:W-:-:S10]  /*02b0*/  DFMA R14, R18, 0.00048828125, R14 ;  /* 0x3f400000120e782b */ /* 0x002fd4000000000e */
[----:B------:R-:W1:Y:S02]  /*02c0*/  F2F.F32.F64 R15, R14 ;  /* 0x0000000e000f7310 */ /* 0x000e640000301000 */
[----:B-1----:R1:W-:Y:S04]  /*02d0*/  STG.E desc[UR4][R10.64+0x4], R15 ;  /* 0x0000040f0a007986 */ /* 0x0023e8000c101904 */
[----:B------:R-:W0:Y:S04]  /*02e0*/  LDG.E R22, desc[UR4][R2.64+0x4] ;  /* 0x0000040402167981 */ /* 0x000e28000c1e1900 */
[----:B------:R-:W2:Y:S04]  /*02f0*/  LDG.E R24, desc[UR4][R8.64+0x4] ;  /* 0x0000040408187981 */ /* 0x000ea8000c1e1900 */
[----:B------:R-:W3:Y:S01]  /*0300*/  LDG.E R20, desc[UR4][R6.64+0x4] ;  /* 0x0000040406147981 */ /* 0x000ee2000c1e1900 */
[----:B0-----:R-:W-:Y:S08]  /*0310*/  F2F.F64.F32 R16, R22 ;  /* 0x0000001600107310 */ /* 0x001ff00000201800 */
[----:B--2---:R-:W0:Y:S08]  /*0320*/  F2F.F64.F32 R18, R24 ;  /* 0x0000001800127310 */ /* 0x004e300000201800 */
[----:B---3--:R-:W2:Y:S01]  /*0330*/  F2F.F64.F32 R20, R20 ;  /* 0x0000001400147310 */ /* 0x008ea20000201800 */
[----:B0-----:R-:W-:-:S08]  /*0340*/  DFMA R16, R18, 0.00048828125, R16 ;  /* 0x3f4000001210782b */ /* 0x001fd00000000010 */
[----:B--2---:R-:W-:-:S10]  /*0350*/  DADD R16, R16, R20 ;  /* 0x0000000010107229 */ /* 0x004fd40000000014 */
[----:B------:R-:W0:Y:S02]  /*0360*/  F2F.F32.F64 R17, R16 ;  /* 0x0000001000117310 */ /* 0x000e240000301000 */
[----:B0-----:R0:W-:Y:S04]  /*0370*/  STG.E desc[UR4][R12.64+0x4], R17 ;  /* 0x000004110c007986 */ /* 0x0011e8000c101904 */
[----:B------:R-:W1:Y:S04]  /*0380*/  LDG.E R0, desc[UR4][R4.64+0x8] ;  /* 0x0000080404007981 */ /* 0x000e68000c1e1900 */
[----:B------:R-:W2:Y:S01]  /*0390*/  LDG.E R21, desc[UR4][R2.64+0x8] ;  /* 0x0000080402157981 */ /* 0x000ea2000c1e1900 */
[----:B-1----:R-:W-:Y:S08]  /*03a0*/  F2F.F64.F32 R14, R0 ;  /* 0x00000000000e7310 */ /* 0x002ff00000201800 */
[----:B--2---:R-:W1:Y:S02]  /*03b0*/  F2F.F64.F32 R18, R21 ;  /* 0x0000001500127310 */ /* 0x004e640000201800 */
[----:B-1----:R-:W-:-:S10]  /*03c0*/  DFMA R14, R18, 0.00048828125, R14 ;  /* 0x3f400000120e782b */ /* 0x002fd4000000000e */
        /* <DEDUP_REMOVED lines=13> */
.L_x_3:
        /* <DEDUP_REMOVED lines=14> */
.L_x_154:


//--------------------- .text._Z19calc_exclvol_f_SLOWiPfS_ --------------------------
	.section	.text._Z19calc_exclvol_f_SLOWiPfS_,"ax",@progbits
	.align	128
        .global         _Z19calc_exclvol_f_SLOWiPfS_
        .type           _Z19calc_exclvol_f_SLOWiPfS_,@function
        .size           _Z19calc_exclvol_f_SLOWiPfS_,(.L_x_142 - _Z19calc_exclvol_f_SLOWiPfS_)
        .other          _Z19calc_exclvol_f_SLOWiPfS_,@"STO_CUDA_ENTRY STV_DEFAULT"
_Z19calc_exclvol_f_SLOWiPfS_:
.text._Z19calc_exclvol_f_SLOWiPfS_:
[----:B------:R-:W-:Y:S01]  /*0000*/  LDC R1, c[0x0][0x37c] ;  /* 0x0000df00ff017b82 */ /* 0x000fe20000000800 */
[----:B------:R-:W0:Y:S07]  /*0010*/  S2R R30, SR_TID.X ;  /* 0x00000000001e7919 */ /* 0x000e2e0000002100 */
[----:B------:R-:W1:Y:S01]  /*0020*/  S2UR UR5, SR_CTAID.X ;  /* 0x00000000000579c3 */ /* 0x000e620000002500 */
[----:B------:R-:W1:Y:S01]  /*0030*/  LDCU UR4, c[0x0][0x360] ;  /* 0x00006c00ff0477ac */ /* 0x000e620008000800 */
[----:B------:R-:W2:Y:S01]  /*0040*/  LDCU UR6, c[0x0][0x380] ;  /* 0x00007000ff0677ac */ /* 0x000ea20008000800 */
[----:B-1----:R-:W-:-:S06]  /*0050*/  UIMAD UR5, UR5, UR4, URZ ;  /* 0x00000004050572a4 */ /* 0x002fcc000f8e02ff */
[----:B0-----:R-:W-:-:S05]  /*0060*/  VIADD R4, R30, UR5 ;  /* 0x000000051e047c36 */ /* 0x001fca0008000000 */
[----:B--2---:R-:W-:-:S13]  /*0070*/  ISETP.GE.AND P0, PT, R4, UR6, PT ;  /* 0x0000000604007c0c */ /* 0x004fda000bf06270 */
[----:B------:R-:W-:Y:S05]  /*0080*/  @P0 EXIT ;  /* 0x000000000000094d */ /* 0x000fea0003800000 */
[----:B------:R-:W-:Y:S01]  /*0090*/  ISETP.GE.AND P0, PT, R4, 0x3, PT ;  /* 0x000000030400780c */ /* 0x000fe20003f06270 */
[----:B------:R-:W0:Y:S01]  /*00a0*/  LDCU.64 UR6, c[0x0][0x358] ;  /* 0x00006b00ff0677ac */ /* 0x000e220008000a00 */
[----:B------:R-:W-:Y:S01]  /*00b0*/  BSSY.RECONVERGENT B0, `(.L_x_4) ;  /* 0x0000065000007945 */ /* 0x000fe20003800200 */
[----:B------:R-:W-:-:S10]  /*00c0*/  UMOV UR4, URZ ;  /* 0x000000ff00047c82 */ /* 0x000fd40008000000 */
[----:B------:R-:W-:Y:S05]  /*00d0*/  @!P0 BRA `(.L_x_5) ;  /* 0x0000000400888947 */ /* 0x000fea0003800000 */
[----:B------:R-:W1:Y:S01]  /*00e0*/  LDC.64 R24, c[0x0][0x388] ;  /* 0x0000e200ff187b82 */ /* 0x000e620000000a00 */
[C---:B------:R-:W-:Y:S02]  /*00f0*/  IMAD R3, R4.reuse, 0x3, RZ ;  /* 0x0000000304037824 */ /* 0x040fe400078e02ff */
[C---:B------:R-:W-:Y:S02]  /*0100*/  IMAD R31, R4.reuse, 0x3, RZ ;  /* 0x00000003041f7824 */ /* 0x040fe400078e02ff */
[----:B------:R-:W-:-:S03]  /*0110*/  VIADD R32, R4, 0xfffffffe ;  /* 0xfffffffe04207836 */ /* 0x000fc60000000000 */
[----:B------:R-:W2:Y:S08]  /*0120*/  LDC.64 R26, c[0x0][0x390] ;  /* 0x0000e400ff1a7b82 */ /* 0x000eb00000000a00 */
[----:B------:R-:W3:Y:S01]  /*0130*/  LDC.64 R22, c[0x0][0x388] ;  /* 0x0000e200ff167b82 */ /* 0x000ee20000000a00 */
[----:B-1----:R-:W-:-:S04]  /*0140*/  IMAD.WIDE.U32 R24, R3, 0x4, R24 ;  /* 0x0000000403187825 */ /* 0x002fc800078e0018 */
[----:B--2---:R-:W-:-:S07]  /*0150*/  IMAD.WIDE.U32 R26, R3, 0x4, R26 ;  /* 0x00000004031a7825 */ /* 0x004fce00078e001a */
.L_x_12:
[----:B------:R-:W-:Y:S01]  /*0160*/  IADD3 R29, PT, PT, R31, -0x9, RZ ;  /* 0xfffffff71f1d7810 */ /* 0x000fe20007ffe0ff */
[----:B0-----:R-:W2:Y:S04]  /*0170*/  LDG.E R0, desc[UR6][R24.64] ;  /* 0x0000000618007981 */ /* 0x001ea8000c1e1900 */
[----:B---3--:R-:W-:Y:S01]  /*0180*/  IMAD.WIDE.U32 R28, R29, 0x4, R22 ;  /* 0x000000041d1c7825 */ /* 0x008fe200078e0016 */
[----:B------:R-:W3:Y:S04]  /*0190*/  LDG.E R2, desc[UR6][R24.64+0x4] ;  /* 0x0000040618027981 */ /* 0x000ee8000c1e1900 */
[----:B------:R-:W2:Y:S04]  /*01a0*/  LDG.E R3, desc[UR6][R28.64] ;  /* 0x000000061c037981 */ /* 0x000ea8000c1e1900 */
[----:B------:R-:W3:Y:S04]  /*01b0*/  LDG.E R5, desc[UR6][R28.64+0x4] ;  /* 0x000004061c057981 */ /* 0x000ee8000c1e1900 */
[----:B------:R-:W4:Y:S04]  /*01c0*/  LDG.E R6, desc[UR6][R24.64+0x8] ;  /* 0x0000080618067981 */ /* 0x000f28000c1e1900 */
[----:B------:R-:W4:Y:S01]  /*01d0*/  LDG.E R7, desc[UR6][R28.64+0x8] ;  /* 0x000008061c077981 */ /* 0x000f22000c1e1900 */
[----:B------:R-:W-:Y:S01]  /*01e0*/  UMOV UR8, 0xdc70c29c ;  /* 0xdc70c29c00087882 */ /* 0x000fe20000000000 */
[----:B------:R-:W-:Y:S01]  /*01f0*/  UMOV UR9, 0x3ff428a2 ;  /* 0x3ff428a200097882 */ /* 0x000fe20000000000 */
[----:B------:R-:W-:Y:S01]  /*0200*/  VIADD R32, R32, 0xffffffff ;  /* 0xffffffff20207836 */ /* 0x000fe20000000000 */
[----:B------:R-:W-:Y:S04]  /*0210*/  BSSY.RECONVERGENT B1, `(.L_x_6) ;  /* 0x000004c000017945 */ /* 0x000fe80003800200 */
[----:B------:R-:W-:Y:S01]  /*0220*/  ISETP.NE.AND P1, PT, R32, RZ, PT ;  /* 0x000000ff2000720c */ /* 0x000fe20003f25270 */
[----:B--2---:R-:W-:Y:S01]  /*0230*/  FADD R0, R0, -R3 ;  /* 0x8000000300007221 */ /* 0x004fe20000000000 */
[----:B---3--:R-:W-:-:S03]  /*0240*/  FADD R5, R2, -R5 ;  /* 0x8000000502057221 */ /* 0x008fc60000000000 */
[----:B------:R-:W-:-:S04]  /*0250*/  FFMA R2, R0, R0, RZ ;  /* 0x0000000000027223 */ /* 0x000fc800000000ff */
[----:B------:R-:W-:Y:S01]  /*0260*/  FFMA R2, R5, R5, R2 ;  /* 0x0000000505027223 */ /* 0x000fe20000000002 */
[----:B----4-:R-:W-:-:S04]  /*0270*/  FADD R7, R6, -R7 ;  /* 0x8000000706077221 */ /* 0x010fc80000000000 */
[----:B------:R-:W-:-:S04]  /*0280*/  FFMA R7, R7, R7, R2 ;  /* 0x0000000707077223 */ /* 0x000fc80000000002 */
[----:B------:R-:W0:Y:S02]  /*0290*/  F2F.F64.F32 R2, R7 ;  /* 0x0000000700027310 */ /* 0x000e240000201800 */
[----:B0-----:R-:W-:-:S14]  /*02a0*/  DSETP.GEU.AND P0, PT, R2, UR8, PT ;  /* 0x0000000802007e2a */ /* 0x001fdc000bf0e000 */
[----:B------:R-:W-:Y:S05]  /*02b0*/  @P0 BRA `(.L_x_7) ;  /* 0x0000000400040947 */ /* 0x000fea0003800000 */
[C---:B------:R-:W-:Y:S01]  /*02c0*/  FMUL R2, R7.reuse, R7 ;  /* 0x0000000707027220 */ /* 0x040fe20000400000 */
[----:B------:R-:W-:Y:S03]  /*02d0*/  BSSY.RECONVERGENT B2, `(.L_x_8) ;  /* 0x0000019000027945 */ /* 0x000fe60003800200 */
[----:B------:R-:W-:-:S04]  /*02e0*/  FMUL R2, R7, R2 ;  /* 0x0000000207027220 */ /* 0x000fc80000400000 */
[----:B------:R-:W-:-:S04]  /*02f0*/  FMUL R33, R7, R2 ;  /* 0x0000000207217220 */ /* 0x000fc80000400000 */
[----:B------:R-:W-:-:S04]  /*0300*/  FMUL R2, R7, R33 ;  /* 0x0000002107027220 */ /* 0x000fc80000400000 */
[----:B------:R-:W-:-:S04]  /*0310*/  FMUL R2, R7, R2 ;  /* 0x0000000207027220 */ /* 0x000fc80000400000 */
[----:B------:R-:W-:Y:S01]  /*0320*/  FMUL R14, R7, R2 ;  /* 0x00000002070e7220 */ /* 0x000fe20000400000 */
[----:B------:R-:W-:-:S05]  /*0330*/  IMAD.MOV.U32 R2, RZ, RZ, 0x1 ;  /* 0x00000001ff027424 */ /* 0x000fca00078e00ff */
[----:B------:R-:W0:Y:S08]  /*0340*/  F2F.F64.F32 R14, R14 ;  /* 0x0000000e000e7310 */ /* 0x000e300000201800 */
[----:B0-----:R-:W0:Y:S02]  /*0350*/  MUFU.RCP64H R3, R15 ;  /* 0x0000000f00037308 */ /* 0x001e240000001800 */
[----:B0-----:R-:W-:-:S08]  /*0360*/  DFMA R6, -R14, R2, 1 ;  /* 0x3ff000000e06742b */ /* 0x001fd00000000102 */
[----:B------:R-:W-:-:S08]  /*0370*/  DFMA R6, R6, R6, R6 ;  /* 0x000000060606722b */ /* 0x000fd00000000006 */
[----:B------:R-:W-:-:S08]  /*0380*/  DFMA R6, R2, R6, R2 ;  /* 0x000000060206722b */ /* 0x000fd00000000002 */
[----:B------:R-:W-:-:S08]  /*0390*/  DFMA R2, -R14, R6, 1 ;  /* 0x3ff000000e02742b */ /* 0x000fd00000000106 */
[----:B------:R-:W-:-:S08]  /*03a0*/  DFMA R2, R6, R2, R6 ;  /* 0x000000020602722b */ /* 0x000fd00000000006 */
[----:B------:R-:W-:-:S08]  /*03b0*/  DMUL R6, R2, 48 ;  /* 0x4048000002067828 */ /* 0x000fd00000000000 */
[----:B------:R-:W-:-:S08]  /*03c0*/  DFMA R8, -R14, R6, 48 ;  /* 0x404800000e08742b */ /* 0x000fd00000000106 */
[----:B------:R-:W-:-:S10]  /*03d0*/  DFMA R2, R2, R8, R6 ;  /* 0x000000080202722b */ /* 0x000fd40000000006 */
[----:B------:R-:W-:-:S05]  /*03e0*/  FFMA R5, RZ, R15, R3 ;  /* 0x0000000fff057223 */ /* 0x000fca0000000003 */
[----:B------:R-:W-:-:S13]  /*03f0*/  FSETP.GT.AND P0, PT, |R5|, 1.469367938527859385e-39, PT ;  /* 0x001000000500780b */ /* 0x000fda0003f04200 */
[----:B------:R-:W-:Y:S05]  /*0400*/  @P0 BRA `(.L_x_9) ;  /* 0x0000000000140947 */ /* 0x000fea0003800000 */
[----:B------:R-:W-:Y:S02]  /*0410*/  MOV R17, 0x40480000 ;  /* 0x4048000000117802 */ /* 0x000fe40000000f00 */
[----:B------:R-:W-:-:S07]  /*0420*/  MOV R6, 0x440 ;  /* 0x0000044000067802 */ /* 0x000fce0000000f00 */
[----:B------:R-:W-:Y:S05]  /*0430*/  CALL.REL.NOINC `($__internal_0_$__cuda_sm20_div_rn_f64_full) ;  /* 0x0000000800587944 */ /* 0x000fea0003c00000 */
[----:B------:R-:W-:Y:S01]  /*0440*/  IMAD.MOV.U32 R2, RZ, RZ, R10 ;  /* 0x000000ffff027224 */ /* 0x000fe200078e000a */
[----:B------:R-:W-:-:S07]  /*0450*/  MOV R3, R11 ;  /* 0x0000000b00037202 */ /* 0x000fce0000000f00 */
.L_x_9:
[----:B------:R-:W-:Y:S05]  /*0460*/  BSYNC.RECONVERGENT B2 ;  /* 0x0000000000027941 */ /* 0x000fea0003800200 */
.L_x_8:
[----:B------:R-:W0:Y:S01]  /*0470*/  F2F.F64.F32 R14, R33 ;  /* 0x00000021000e7310 */ /* 0x000e220000201800 */
[----:B------:R-:W-:Y:S01]  /*0480*/  IMAD.MOV.U32 R6, RZ, RZ, 0x1 ;  /* 0x00000001ff067424 */ /* 0x000fe200078e00ff */
[----:B------:R-:W-:Y:S06]  /*0490*/  BSSY.RECONVERGENT B2, `(.L_x_10) ;  /* 0x0000012000027945 */ /* 0x000fec0003800200 */
[----:B0-----:R-:W0:Y:S02]  /*04a0*/  MUFU.RCP64H R7, R15 ;  /* 0x0000000f00077308 */ /* 0x001e240000001800 */
[----:B0-----:R-:W-:-:S08]  /*04b0*/  DFMA R8, -R14, R6, 1 ;  /* 0x3ff000000e08742b */ /* 0x001fd00000000106 */
[----:B------:R-:W-:-:S08]  /*04c0*/  DFMA R8, R8, R8, R8 ;  /* 0x000000080808722b */ /* 0x000fd00000000008 */
[----:B------:R-:W-:-:S08]  /*04d0*/  DFMA R8, R6, R8, R6 ;  /* 0x000000080608722b */ /* 0x000fd00000000006 */
[----:B------:R-:W-:-:S08]  /*04e0*/  DFMA R6, -R14, R8, 1 ;  /* 0x3ff000000e06742b */ /* 0x000fd00000000108 */
[----:B------:R-:W-:-:S08]  /*04f0*/  DFMA R6, R8, R6, R8 ;  /* 0x000000060806722b */ /* 0x000fd00000000008 */
[----:B------:R-:W-:-:S08]  /*0500*/  DMUL R8, R6, -24 ;  /* 0xc038000006087828 */ /* 0x000fd00000000000 */
[----:B------:R-:W-:-:S08]  /*0510*/  DFMA R10, -R14, R8, -24 ;  /* 0xc03800000e0a742b */ /* 0x000fd00000000108 */
        /* <DEDUP_REMOVED lines=9> */
.L_x_11:
[----:B------:R-:W-:Y:S05]  /*05b0*/  BSYNC.RECONVERGENT B2 ;  /* 0x0000000000027941 */ /* 0x000fea0003800200 */
.L_x_10:
[----:B------:R-:W2:Y:S01]  /*05c0*/  LDG.E R5, desc[UR6][R26.64] ;  /* 0x000000061a057981 */ /* 0x000ea2000c1e1900 */
[----:B------:R-:W-:-:S03]  /*05d0*/  DADD R2, R6, R2 ;  /* 0x0000000006027229 */ /* 0x000fc60000000002 */
[----:B------:R-:W3:Y:S07]  /*05e0*/  LDG.E R6, desc[UR6][R26.64+0x4] ;  /* 0x000004061a067981 */ /* 0x000eee000c1e1900 */
[----:B------:R0:W2:Y:S02]  /*05f0*/  F2F.F32.F64 R3, R2 ;  /* 0x0000000200037310 */ /* 0x0000a40000301000 */
[----:B0-----:R-:W4:Y:S01]  /*0600*/  LDG.E R2, desc[UR6][R26.64+0x8] ;  /* 0x000008061a027981 */ /* 0x001f22000c1e1900 */
[----:B--2---:R-:W-:-:S05]  /*0610*/  FFMA R5, R0, R3, R5 ;  /* 0x0000000300057223 */ /* 0x004fca0000000005 */
[----:B------:R0:W-:Y:S04]  /*0620*/  STG.E desc[UR6][R26.64], R5 ;  /* 0x000000051a007986 */ /* 0x0001e8000c101906 */
[----:B------:R-:W2:Y:S04]  /*0630*/  LDG.E R0, desc[UR6][R24.64+0x4] ;  /* 0x0000040618007981 */ /* 0x000ea8000c1e1900 */
[----:B------:R-:W2:Y:S02]  /*0640*/  LDG.E R7, desc[UR6][R28.64+0x4] ;  /* 0x000004061c077981 */ /* 0x000ea4000c1e1900 */
[----:B--2---:R-:W-:-:S04]  /*0650*/  FADD R0, R0, -R7 ;  /* 0x8000000700007221 */ /* 0x004fc80000000000 */
[----:B---3--:R-:W-:-:S05]  /*0660*/  FFMA R7, R3, R0, R6 ;  /* 0x0000000003077223 */ /* 0x008fca0000000006 */
[----:B------:R0:W-:Y:S04]  /*0670*/  STG.E desc[UR6][R26.64+0x4], R7 ;  /* 0x000004071a007986 */ /* 0x0001e8000c101906 */
[----:B------:R-:W2:Y:S04]  /*0680*/  LDG.E R9, desc[UR6][R28.64+0x8] ;  /* 0x000008061c097981 */ /* 0x000ea8000c1e1900 */
[----:B------:R-:W2:Y:S02]  /*0690*/  LDG.E R0, desc[UR6][R24.64+0x8] ;  /* 0x0000080618007981 */ /* 0x000ea4000c1e1900 */
[----:B--2---:R-:W-:-:S04]  /*06a0*/  FADD R0, R0, -R9 ;  /* 0x8000000900007221 */ /* 0x004fc80000000000 */
[----:B----4-:R-:W-:-:S05]  /*06b0*/  FFMA R3, R3, R0, R2 ;  /* 0x0000000003037223 */ /* 0x010fca0000000002 */
[----:B------:R0:W-:Y:S02]  /*06c0*/  STG.E desc[UR6][R26.64+0x8], R3 ;  /* 0x000008031a007986 */ /* 0x0001e4000c101906 */
.L_x_7:
[----:B------:R-:W-:Y:S05]  /*06d0*/  BSYNC.RECONVERGENT B1 ;  /* 0x0000000000017941 */ /* 0x000fea0003800200 */
.L_x_6:
[----:B------:R-:W-:Y:S01]  /*06e0*/  VIADD R31, R31, 0xfffffffd ;  /* 0xfffffffd1f1f7836 */ /* 0x000fe20000000000 */
[----:B------:R-:W-:Y:S06]  /*06f0*/  @P1 BRA `(.L_x_12) ;  /* 0xfffffff800981947 */ /* 0x000fec000383ffff */
.L_x_5:
[----:B0-----:R-:W-:Y:S05]  /*0700*/  BSYNC.RECONVERGENT B0 ;  /* 0x0000000000007941 */ /* 0x001fea0003800200 */
.L_x_4:
[----:B------:R-:W0:Y:S01]  /*0710*/  LDCU UR8, c[0x0][0x380] ;  /* 0x00007000ff0877ac */ /* 0x000e220008000800 */
[----:B------:R-:W-:-:S04]  /*0720*/  IADD3 R0, PT, PT, R4, 0x3, RZ ;  /* 0x0000000304007810 */ /* 0x000fc80007ffe0ff */
[----:B0-----:R-:W-:-:S13]  /*0730*/  ISETP.GE.AND P0, PT, R0, UR8, PT ;  /* 0x0000000800007c0c */ /* 0x001fda000bf06270 */
[----:B------:R-:W-:Y:S05]  /*0740*/  @P0 EXIT ;  /* 0x000000000000094d */ /* 0x000fea0003800000 */
[----:B------:R-:W0:Y:S01]  /*0750*/  LDC.64 R22, c[0x0][0x388] ;  /* 0x0000e200ff167b82 */ /* 0x000e220000000a00 */
[----:B------:R-:W-:Y:S01]  /*0760*/  IMAD R5, R4, 0x3, RZ ;  /* 0x0000000304057824 */ /* 0x000fe200078e02ff */
[----:B------:R-:W1:Y:S01]  /*0770*/  LDCU UR10, c[0x0][0x380] ;  /* 0x00007000ff0a77ac */ /* 0x000e620008000800 */
[----:B------:R-:W-:-:S04]  /*0780*/  VIADD R28, R30, UR5 ;  /* 0x000000051e1c7c36 */ /* 0x000fc80008000000 */
[----:B------:R-:W-:Y:S01]  /*0790*/  IMAD R28, R28, 0x3, RZ ;  /* 0x000000031c1c7824 */ /* 0x000fe200078e02ff */
[----:B------:R-:W2:Y:S08]  /*07a0*/  LDC.64 R24, c[0x0][0x390] ;  /* 0x0000e400ff187b82 */ /* 0x000eb00000000a00 */
[----:B------:R-:W3:Y:S01]  /*07b0*/  LDC.64 R2, c[0x0][0x388] ;  /* 0x0000e200ff027b82 */ /* 0x000ee20000000a00 */
[----:B0-----:R-:W-:-:S04]  /*07c0*/  IMAD.WIDE R22, R5, 0x4, R22 ;  /* 0x0000000405167825 */ /* 0x001fc800078e0216 */
[----:B-12---:R-:W-:-:S07]  /*07d0*/  IMAD.WIDE R24, R5, 0x4, R24 ;  /* 0x0000000405187825 */ /* 0x006fce00078e0218 */
.L_x_19:
[----:B------:R-:W-:Y:S01]  /*07e0*/  IADD3 R27, PT, PT, R28, 0x9, RZ ;  /* 0x000000091c1b7810 */ /* 0x000fe20007ffe0ff */
[----:B------:R-:W2:Y:S04]  /*07f0*/  LDG.E R0, desc[UR6][R22.64] ;  /* 0x0000000616007981 */ /* 0x000ea8000c1e1900 */
[----:B---3--:R-:W-:Y:S01]  /*0800*/  IMAD.WIDE R26, R27, 0x4, R2 ;  /* 0x000000041b1a7825 */ /* 0x008fe200078e0202 */
[----:B------:R-:W3:Y:S04]  /*0810*/  LDG.E R6, desc[UR6][R22.64+0x4] ;  /* 0x0000040616067981 */ /* 0x000ee8000c1e1900 */
[----:B0-----:R-:W2:Y:S04]  /*0820*/  LDG.E R5, desc[UR6][R26.64] ;  /* 0x000000061a057981 */ /* 0x001ea8000c1e1900 */
[----:B------:R-:W3:Y:S04]  /*0830*/  LDG.E R7, desc[UR6][R26.64+0x4] ;  /* 0x000004061a077981 */ /* 0x000ee8000c1e1900 */
[----:B------:R-:W4:Y:S04]  /*0840*/  LDG.E R8, desc[UR6][R22.64+0x8] ;  /* 0x0000080616087981 */ /* 0x000f28000c1e1900 */
[----:B------:R-:W4:Y:S01]  /*0850*/  LDG.E R9, desc[UR6][R26.64+0x8] ;  /* 0x000008061a097981 */ /* 0x000f22000c1e1900 */
[----:B------:R-:W-:Y:S01]  /*0860*/  UMOV UR8, 0xdc70c29c ;  /* 0xdc70c29c00087882 */ /* 0x000fe20000000000 */
[----:B------:R-:W-:Y:S01]  /*0870*/  UMOV UR9, 0x3ff428a2 ;  /* 0x3ff428a200097882 */ /* 0x000fe20000000000 */
[----:B------:R-:W-:Y:S01]  /*0880*/  BSSY.RECONVERGENT B0, `(.L_x_13) ;  /* 0x000004b000007945 */ /* 0x000fe20003800200 */
        /* <DEDUP_REMOVED lines=10> */
[----:B------:R-:W-:Y:S01]  /*0930*/  IMAD.MOV.U32 R6, RZ, RZ, 0x1 ;  /* 0x00000001ff067424 */ /* 0x000fe200078e00ff */
[----:B------:R-:W-:Y:S02]  /*0940*/  BSSY.RECONVERGENT B1, `(.L_x_15) ;  /* 0x0000018000017945 */ /* 0x000fe40003800200 */
[----:B------:R-:W-:-:S04]  /*0950*/  FMUL R5, R8, R5 ;  /* 0x0000000508057220 */ /* 0x000fc80000400000 */
[----:B------:R-:W-:-:S04]  /*0960*/  FMUL R29, R8, R5 ;  /* 0x00000005081d7220 */ /* 0x000fc80000400000 */
[----:B------:R-:W-:-:S04]  /*0970*/  FMUL R5, R8, R29 ;  /* 0x0000001d08057220 */ /* 0x000fc80000400000 */
[----:B------:R-:W-:-:S04]  /*0980*/  FMUL R5, R8, R5 ;  /* 0x0000000508057220 */ /* 0x000fc80000400000 */
[----:B------:R-:W-:-:S04]  /*0990*/  FMUL R5, R8, R5 ;  /* 0x0000000508057220 */ /* 0x000fc80000400000 */
        /* <DEDUP_REMOVED lines=18> */
.L_x_16:
[----:B------:R-:W-:Y:S05]  /*0ac0*/  BSYNC.RECONVERGENT B1 ;  /* 0x0000000000017941 */ /* 0x000fea0003800200 */
.L_x_15:
        /* <DEDUP_REMOVED lines=20> */
.L_x_18:
[----:B------:R-:W-:Y:S05]  /*0c10*/  BSYNC.RECONVERGENT B1 ;  /* 0x0000000000017941 */ /* 0x000fea0003800200 */
.L_x_17:
        /* <DEDUP_REMOVED lines=17> */
.L_x_14:
[----:B------:R-:W-:Y:S05]  /*0d30*/  BSYNC.RECONVERGENT B0 ;  /* 0x0000000000007941 */ /* 0x000fea0003800200 */
.L_x_13:
[C---:B------:R-:W-:Y:S01]  /*0d40*/  VIADD R0, R4.reuse, 0x4 ;  /* 0x0000000404007836 */ /* 0x040fe20000000000 */
[----:B------:R-:W-:Y:S01]  /*0d50*/  IADD3 R4, PT, PT, R4, 0x1, RZ ;  /* 0x0000000104047810 */ /* 0x000fe20007ffe0ff */
[----:B------:R-:W-:-:S03]  /*0d60*/  VIADD R28, R28, 0x3 ;  /* 0x000000031c1c7836 */ /* 0x000fc60000000000 */
[----:B------:R-:W-:-:S13]  /*0d70*/  ISETP.GE.AND P0, PT, R0, UR10, PT ;  /* 0x0000000a00007c0c */ /* 0x000fda000bf06270 */
[----:B------:R-:W-:Y:S05]  /*0d80*/  @!P0 BRA `(.L_x_19) ;  /* 0xfffffff800948947 */ /* 0x000fea000383ffff */
[----:B------:R-:W-:Y:S05]  /*0d90*/  EXIT ;  /* 0x000000000000794d */ /* 0x000fea0003800000 */
        .weak           $__internal_0_$__cuda_sm20_div_rn_f64_full
        .type           $__internal_0_$__cuda_sm20_div_rn_f64_full,@function
        .size           $__internal_0_$__cuda_sm20_div_rn_f64_full,(.L_x_142 - $__internal_0_$__cuda_sm20_div_rn_f64_full)
$__internal_0_$__cuda_sm20_div_rn_f64_full:
[C---:B------:R-:W-:Y:S01]  /*0da0*/  FSETP.GEU.AND P0, PT, |R15|.reuse, 1.469367938527859385e-39, PT ;  /* 0x001000000f00780b */ /* 0x040fe20003f0e200 */
[----:B------:R-:W-:Y:S01]  /*0db0*/  IMAD.MOV.U32 R7, RZ, RZ, 0x1ca00000 ;  /* 0x1ca00000ff077424 */ /* 0x000fe200078e00ff */
[----:B------:R-:W-:Y:S01]  /*0dc0*/  LOP3.LUT R12, R15, 0x800fffff, RZ, 0xc0, !PT ;  /* 0x800fffff0f0c7812 */ /* 0x000fe200078ec0ff */
[----:B------:R-:W-:Y:S01]  /*0dd0*/  IMAD.U32 R16, RZ, RZ, UR4 ;  /* 0x00000004ff107e24 */ /* 0x000fe2000f8e00ff */
[----:B------:R-:W-:Y:S01]  /*0de0*/  MOV R20, 0x1 ;  /* 0x0000000100147802 */ /* 0x000fe20000000f00 */
[----:B------:R-:W-:Y:S01]  /*0df0*/  BSSY.RECONVERGENT B3, `(.L_x_20) ;  /* 0x0000053000037945 */ /* 0x000fe20003800200 */
[----:B------:R-:W-:Y:S02]  /*0e00*/  LOP3.LUT R13, R12, 0x3ff00000, RZ, 0xfc, !PT ;  /* 0x3ff000000c0d7812 */ /* 0x000fe400078efcff */
[----:B------:R-:W-:Y:S02]  /*0e10*/  MOV R12, R14 ;  /* 0x0000000e000c7202 */ /* 0x000fe40000000f00 */
[----:B------:R-:W-:-:S02]  /*0e20*/  FSETP.GEU.AND P3, PT, |R17|, 1.469367938527859385e-39, PT ;  /* 0x001000001100780b */ /* 0x000fc40003f6e200 */
[----:B------:R-:W-:Y:S01]  /*0e30*/  LOP3.LUT R5, R17, 0x7ff00000, RZ, 0xc0, !PT ;  /* 0x7ff0000011057812 */ /* 0x000fe200078ec0ff */
[----:B------:R-:W-:Y:S01]  /*0e40*/  @!P0 DMUL R12, R14, 8.98846567431157953865e+307 ;  /* 0x7fe000000e0c8828 */ /* 0x000fe20000000000 */
[----:B------:R-:W-:Y:S02]  /*0e50*/  LOP3.LUT R9, R15, 0x7ff00000, RZ, 0xc0, !PT ;  /* 0x7ff000000f097812 */ /* 0x000fe400078ec0ff */
[----:B------:R-:W-:Y:S02]  /*0e60*/  MOV R18, R16 ;  /* 0x0000001000127202 */ /* 0x000fe40000000f00 */
[----:B------:R-:W-:Y:S01]  /*0e70*/  ISETP.GE.U32.AND P2, PT, R5, R9, PT ;  /* 0x000000090500720c */ /* 0x000fe20003f46070 */
[----:B------:R-:W0:Y:S03]  /*0e80*/  MUFU.RCP64H R21, R13 ;  /* 0x0000000d00157308 */ /* 0x000e260000001800 */
[----:B------:R-:W-:-:S02]  /*0e90*/  SEL R19, R7, 0x63400000, !P2 ;  /* 0x6340000007137807 */ /* 0x000fc40005000000 */
[----:B------:R-:W-:Y:S02]  /*0ea0*/  @!P3 LOP3.LUT R8, R15, 0x7ff00000, RZ, 0xc0, !PT ;  /* 0x7ff000000f08b812 */ /* 0x000fe400078ec0ff */
[----:B------:R-:W-:Y:S02]  /*0eb0*/  LOP3.LUT R19, R19, 0x800fffff, R17, 0xf8, !PT ;  /* 0x800fffff13137812 */ /* 0x000fe400078ef811 */
[----:B------:R-:W-:Y:S02]  /*0ec0*/  @!P3 ISETP.GE.U32.AND P4, PT, R5, R8, PT ;  /* 0x000000080500b20c */ /* 0x000fe40003f86070 */
[----:B------:R-:W-:Y:S01]  /*0ed0*/  @!P0 LOP3.LUT R9, R13, 0x7ff00000, RZ, 0xc0, !PT ;  /* 0x7ff000000d098812 */ /* 0x000fe200078ec0ff */
[----:B0-----:R-:W-:-:S08]  /*0ee0*/  DFMA R10, R20, -R12, 1 ;  /* 0x3ff00000140a742b */ /* 0x001fd0000000080c */
[----:B------:R-:W-:-:S08]  /*0ef0*/  DFMA R10, R10, R10, R10 ;  /* 0x0000000a0a0a722b */ /* 0x000fd0000000000a */
[----:B------:R-:W-:Y:S01]  /*0f00*/  DFMA R20, R20, R10, R20 ;  /* 0x0000000a1414722b */ /* 0x000fe20000000014 */
[----:B------:R-:W-:Y:S01]  /*0f10*/  @!P3 SEL R11, R7, 0x63400000, !P4 ;  /* 0x63400000070bb807 */ /* 0x000fe20006000000 */
[----:B------:R-:W-:-:S03]  /*0f20*/  @!P3 IMAD.MOV.U32 R10, RZ, RZ, RZ ;  /* 0x000000ffff0ab224 */ /* 0x000fc600078e00ff */
[----:B------:R-:W-:-:S03]  /*0f30*/  @!P3 LOP3.LUT R8, R11, 0x80000000, R17, 0xf8, !PT ;  /* 0x800000000b08b812 */ /* 0x000fc600078ef811 */
[----:B------:R-:W-:Y:S01]  /*0f40*/  DFMA R34, R20, -R12, 1 ;  /* 0x3ff000001422742b */ /* 0x000fe2000000080c */
[----:B------:R-:W-:Y:S02]  /*0f50*/  @!P3 LOP3.LUT R11, R8, 0x100000, RZ, 0xfc, !PT ;  /* 0x00100000080bb812 */ /* 0x000fe400078efcff */
[----:B------:R-:W-:-:S04]  /*0f60*/  MOV R8, R5 ;  /* 0x0000000500087202 */ /* 0x000fc80000000f00 */
[----:B------:R-:W-:Y:S02]  /*0f70*/  @!P3 DFMA R18, R18, 2, -R10 ;  /* 0x400000001212b82b */ /* 0x000fe4000000080a */
[----:B------:R-:W-:-:S08]  /*0f80*/  DFMA R34, R20, R34, R20 ;  /* 0x000000221422722b */ /* 0x000fd00000000014 */
[----:B------:R-:W-:Y:S01]  /*0f90*/  DMUL R10, R34, R18 ;  /* 0x00000012220a7228 */ /* 0x000fe20000000000 */
[----:B------:R-:W-:-:S07]  /*0fa0*/  @!P3 LOP3.LUT R8, R19, 0x7ff00000, RZ, 0xc0, !PT ;  /* 0x7ff000001308b812 */ /* 0x000fce00078ec0ff */
[----:B------:R-:W-:-:S08]  /*0fb0*/  DFMA R20, R10, -R12, R18 ;  /* 0x8000000c0a14722b */ /* 0x000fd00000000012 */
[----:B------:R-:W-:Y:S01]  /*0fc0*/  DFMA R20, R34, R20, R10 ;  /* 0x000000142214722b */ /* 0x000fe2000000000a */
[----:B------:R-:W-:Y:S01]  /*0fd0*/  VIADD R10, R8, 0xffffffff ;  /* 0xffffffff080a7836 */ /* 0x000fe20000000000 */
[----:B------:R-:W-:-:S04]  /*0fe0*/  IADD3 R11, PT, PT, R9, -0x1, RZ ;  /* 0xffffffff090b7810 */ /* 0x000fc80007ffe0ff */
[----:B------:R-:W-:-:S04]  /*0ff0*/  ISETP.GT.U32.AND P0, PT, R10, 0x7feffffe, PT ;  /* 0x7feffffe0a00780c */ /* 0x000fc80003f04070 */
[----:B------:R-:W-:-:S13]  /*1000*/  ISETP.GT.U32.OR P0, PT, R11, 0x7feffffe, P0 ;  /* 0x7feffffe0b00780c */ /* 0x000fda0000704470 */
[----:B------:R-:W-:Y:S05]  /*1010*/  @P0 BRA `(.L_x_21) ;  /* 0x00000000006c0947 */ /* 0x000fea0003800000 */
[----:B------:R-:W-:Y:S01]  /*1020*/  LOP3.LUT R8, R15, 0x7ff00000, RZ, 0xc0, !PT ;  /* 0x7ff000000f087812 */ /* 0x000fe200078ec0ff */
[----:B------:R-:W-:-:S03]  /*1030*/  IMAD.MOV.U32 R16, RZ, RZ, RZ ;  /* 0x000000ffff107224 */ /* 0x000fc600078e00ff */
[CC--:B------:R-:W-:Y:S02]  /*1040*/  VIADDMNMX R9, R5.reuse, -R8.reuse, 0xb9600000, !PT ;  /* 0xb960000005097446 */ /* 0x0c0fe40007800908 */
[----:B------:R-:W-:Y:S02]  /*1050*/  ISETP.GE.U32.AND P0, PT, R5, R8, PT ;  /* 0x000000080500720c */ /* 0x000fe40003f06070 */
[----:B------:R-:W-:Y:S02]  /*1060*/  VIMNMX R9, PT, PT, R9, 0x46a00000, PT ;  /* 0x46a0000009097848 */ /* 0x000fe40003fe0100 */
[----:B------:R-:W-:-:S05]  /*1070*/  SEL R8, R7, 0x63400000, !P0 ;  /* 0x6340000007087807 */ /* 0x000fca0004000000 */
[----:B------:R-:W-:-:S05]  /*1080*/  IMAD.IADD R8, R9, 0x1, -R8 ;  /* 0x0000000109087824 */ /* 0x000fca00078e0a08 */
[----:B------:R-:W-:-:S06]  /*1090*/  IADD3 R17, PT, PT, R8, 0x7fe00000, RZ ;  /* 0x7fe0000008117810 */ /* 0x000fcc0007ffe0ff */
[----:B------:R-:W-:-:S10]  /*10a0*/  DMUL R10, R20, R16 ;  /* 0x00000010140a7228 */ /* 0x000fd40000000000 */
[----:B------:R-:W-:-:S13]  /*10b0*/  FSETP.GTU.AND P0, PT, |R11|, 1.469367938527859385e-39, PT ;  /* 0x001000000b00780b */ /* 0x000fda0003f0c200 */
[----:B------:R-:W-:Y:S05]  /*10c0*/  @P0 BRA `(.L_x_22) ;  /* 0x0000000000940947 */ /* 0x000fea0003800000 */
[----:B------:R-:W-:Y:S01]  /*10d0*/  DFMA R12, R20, -R12, R18 ;  /* 0x8000000c140c722b */ /* 0x000fe20000000012 */
[----:B------:R-:W-:-:S09]  /*10e0*/  MOV R16, RZ ;  /* 0x000000ff00107202 */ /* 0x000fd20000000f00 */
[C---:B------:R-:W-:Y:S02]  /*10f0*/  FSETP.NEU.AND P0, PT, R13.reuse, RZ, PT ;  /* 0x000000ff0d00720b */ /* 0x040fe40003f0d000 */
[----:B------:R-:W-:-:S04]  /*1100*/  LOP3.LUT R14, R13, 0x80000000, R15, 0x48, !PT ;  /* 0x800000000d0e7812 */ /* 0x000fc800078e480f */
[----:B------:R-:W-:-:S07]  /*1110*/  LOP3.LUT R17, R14, R17, RZ, 0xfc, !PT ;  /* 0x000000110e117212 */ /* 0x000fce00078efcff */
[----:B------:R-:W-:Y:S05]  /*1120*/  @!P0 BRA `(.L_x_22) ;  /* 0x00000000007c8947 */ /* 0x000fea0003800000 */
[----:B------:R-:W-:Y:S01]  /*1130*/  IMAD.MOV R13, RZ, RZ, -R8 ;  /* 0x000000ffff0d7224 */ /* 0x000fe200078e0a08 */
[----:B------:R-:W-:Y:S02]  /*1140*/  MOV R12, RZ ;  /* 0x000000ff000c7202 */ /* 0x000fe40000000f00 */
[----:B------:R-:W-:-:S04]  /*1150*/  IADD3 R5, PT, PT, -R8, -0x43300000, RZ ;  /* 0xbcd0000008057810 */ /* 0x000fc80007ffe1ff */
[----:B------:R-:W-:Y:S02]  /*1160*/  DFMA R12, R10, -R12, R20 ;  /* 0x8000000c0a0c722b */ /* 0x000fe40000000014 */
[----:B------:R-:W-:-:S08]  /*1170*/  DMUL.RP R20, R20, R16 ;  /* 0x0000001014147228 */ /* 0x000fd00000008000 */
[----:B------:R-:W-:Y:S02]  /*1180*/  FSETP.NEU.AND P0, PT, |R13|, R5, PT ;  /* 0x000000050d00720b */ /* 0x000fe40003f0d200 */
[----:B------:R-:W-:Y:S02]  /*1190*/  LOP3.LUT R5, R21, R14, RZ, 0x3c, !PT ;  /* 0x0000000e15057212 */ /* 0x000fe400078e3cff */
[----:B------:R-:W-:Y:S02]  /*11a0*/  FSEL R10, R20, R10, !P0 ;  /* 0x0000000a140a7208 */ /* 0x000fe40004000000 */
[----:B------:R-:W-:Y:S01]  /*11b0*/  FSEL R11, R5, R11, !P0 ;  /* 0x0000000b050b7208 */ /* 0x000fe20004000000 */
[----:B------:R-:W-:Y:S06]  /*11c0*/  BRA `(.L_x_22) ;  /* 0x0000000000547947 */ /* 0x000fec0003800000 */
.L_x_21:
[----:B------:R-:W-:-:S14]  /*11d0*/  DSETP.NAN.AND P0, PT, R16, R16, PT ;  /* 0x000000101000722a */ /* 0x000fdc0003f08000 */
[----:B------:R-:W-:Y:S05]  /*11e0*/  @P0 BRA `(.L_x_23) ;  /* 0x0000000000440947 */ /* 0x000fea0003800000 */
[----:B------:R-:W-:-:S14]  /*11f0*/  DSETP.NAN.AND P0, PT, R14, R14, PT ;  /* 0x0000000e0e00722a */ /* 0x000fdc0003f08000 */
[----:B------:R-:W-:Y:S05]  /*1200*/  @P0 BRA `(.L_x_24) ;  /* 0x0000000000300947 */ /* 0x000fea0003800000 */
[----:B------:R-:W-:Y:S01]  /*1210*/  ISETP.NE.AND P0, PT, R8, R9, PT ;  /* 0x000000090800720c */ /* 0x000fe20003f05270 */
[----:B------:R-:W-:Y:S01]  /*1220*/  IMAD.MOV.U32 R10, RZ, RZ, 0x0 ;  /* 0x00000000ff0a7424 */ /* 0x000fe200078e00ff */
[----:B------:R-:W-:-:S11]  /*1230*/  MOV R11, 0xfff80000 ;  /* 0xfff80000000b7802 */ /* 0x000fd60000000f00 */
[----:B------:R-:W-:Y:S05]  /*1240*/  @!P0 BRA `(.L_x_22) ;  /* 0x0000000000348947 */ /* 0x000fea0003800000 */
[----:B------:R-:W-:Y:S02]  /*1250*/  ISETP.NE.AND P0, PT, R8, 0x7ff00000, PT ;  /* 0x7ff000000800780c */ /* 0x000fe40003f05270 */
[----:B------:R-:W-:Y:S02]  /*1260*/  LOP3.LUT R11, R17, 0x80000000, R15, 0x48, !PT ;  /* 0x80000000110b7812 */ /* 0x000fe400078e480f */
[----:B------:R-:W-:-:S13]  /*1270*/  ISETP.EQ.OR P0, PT, R9, RZ, !P0 ;  /* 0x000000ff0900720c */ /* 0x000fda0004702670 */
[----:B------:R-:W-:Y:S01]  /*1280*/  @P0 LOP3.LUT R5, R11, 0x7ff00000, RZ, 0xfc, !PT ;  /* 0x7ff000000b050812 */ /* 0x000fe200078efcff */
[----:B------:R-:W-:Y:S01]  /*1290*/  @!P0 IMAD.MOV.U32 R10, RZ, RZ, RZ ;  /* 0x000000ffff0a8224 */ /* 0x000fe200078e00ff */
[----:B------:R-:W-:-:S03]  /*12a0*/  @P0 MOV R10, RZ ;  /* 0x000000ff000a0202 */ /* 0x000fc60000000f00 */
[----:B------:R-:W-:Y:S01]  /*12b0*/  @P0 IMAD.MOV.U32 R11, RZ, RZ, R5 ;  /* 0x000000ffff0b0224 */ /* 0x000fe200078e0005 */
[----:B------:R-:W-:Y:S06]  /*12c0*/  BRA `(.L_x_22) ;  /* 0x0000000000147947 */ /* 0x000fec0003800000 */
.L_x_24:
[----:B------:R-:W-:Y:S02]  /*12d0*/  LOP3.LUT R11, R15, 0x80000, RZ, 0xfc, !PT ;  /* 0x000800000f0b7812 */ /* 0x000fe400078efcff */
[----:B------:R-:W-:Y:S01]  /*12e0*/  MOV R10, R14 ;  /* 0x0000000e000a7202 */ /* 0x000fe20000000f00 */
[----:B------:R-:W-:Y:S06]  /*12f0*/  BRA `(.L_x_22) ;  /* 0x0000000000087947 */ /* 0x000fec0003800000 */
.L_x_23:
[----:B------:R-:W-:Y:S01]  /*1300*/  LOP3.LUT R11, R17, 0x80000, RZ, 0xfc, !PT ;  /* 0x00080000110b7812 */ /* 0x000fe200078efcff */
[----:B------:R-:W-:-:S07]  /*1310*/  IMAD.MOV.U32 R10, RZ, RZ, R16 ;  /* 0x000000ffff0a7224 */ /* 0x000fce00078e0010 */
.L_x_22:
[----:B------:R-:W-:Y:S05]  /*1320*/  BSYNC.RECONVERGENT B3 ;  /* 0x0000000000037941 */ /* 0x000fea0003800200 */
.L_x_20:
[----:B------:R-:W-:-:S04]  /*1330*/  HFMA2 R7, -RZ, RZ, 0, 0 ;  /* 0x00000000ff077431 */ /* 0x000fc800000001ff */
[----:B------:R-:W-:Y:S05]  /*1340*/  RET.REL.NODEC R6 `(_Z19calc_exclvol_f_SLOWiPfS_) ;  /* 0xffffffec062c7950 */ /* 0x000fea0003c3ffff */
.L_x_25:
        /* <DEDUP_REMOVED lines=11> */
.L_x_142:


//--------------------- .text._Z14calc_exclvol_fiPfS_ --------------------------
	.section	.text._Z14calc_exclvol_fiPfS_,"ax",@progbits
	.align	128
        .global         _Z14calc_exclvol_fiPfS_
        .type           _Z14calc_exclvol_fiPfS_,@function
        .size           _Z14calc_exclvol_fiPfS_,(.L_x_144 - _Z14calc_exclvol_fiPfS_)
        .other          _Z14calc_exclvol_fiPfS_,@"STO_CUDA_ENTRY STV_DEFAULT"
_Z14calc_exclvol_fiPfS_:
.text._Z14calc_exclvol_fiPfS_:
        /* <DEDUP_REMOVED lines=8> */
[----:B------:R-:W-:Y:S01]  /*0080*/  ISETP.GE.AND P0, PT, R31, 0x3, PT ;  /* 0x000000031f00780c */ /* 0x000fe20003f06270 */
[----:B------:R-:W0:Y:S01]  /*0090*/  LDCU.64 UR4, c[0x0][0x358] ;  /* 0x00006b00ff0477ac */ /* 0x000e220008000a00 */
[----:B------:R-:W-:Y:S11]  /*00a0*/  BSSY.RECONVERGENT B0, `(.L_x_26) ;  /* 0x0000092000007945 */ /* 0x000ff60003800200 */
[----:B------:R-:W-:Y:S05]  /*00b0*/  @!P0 BRA `(.L_x_27) ;  /* 0x0000000800408947 */ /* 0x000fea0003800000 */
[----:B------:R-:W1:Y:S01]  /*00c0*/  LDC.64 R22, c[0x0][0x388] ;  /* 0x0000e200ff167b82 */ /* 0x000e620000000a00 */
[C---:B------:R-:W-:Y:S01]  /*00d0*/  IMAD R3, R31.reuse, 0x3, RZ ;  /* 0x000000031f037824 */ /* 0x040fe200078e02ff */
[----:B------:R-:W-:-:S06]  /*00e0*/  IADD3 R33, PT, PT, R31, -0x3, RZ ;  /* 0xfffffffd1f217810 */ /* 0x000fcc0007ffe0ff */
[----:B------:R-:W2:Y:S08]  /*00f0*/  LDC.64 R20, c[0x0][0x390] ;  /* 0x0000e400ff147b82 */ /* 0x000eb00000000a00 */
[----:B------:R-:W3:Y:S01]  /*0100*/  LDC.64 R24, c[0x0][0x388] ;  /* 0x0000e200ff187b82 */ /* 0x000ee20000000a00 */
[----:B-1----:R-:W-:-:S04]  /*0110*/  IMAD.WIDE.U32 R22, R3, 0x4, R22 ;  /* 0x0000000403167825 */ /* 0x002fc800078e0016 */
[----:B--2---:R-:W-:-:S07]  /*0120*/  IMAD.WIDE.U32 R20, R3, 0x4, R20 ;  /* 0x0000000403147825 */ /* 0x004fce00078e0014 */
.L_x_40:
[----:B------:R-:W-:Y:S01]  /*0130*/  IMAD R19, R33, 0x3, RZ ;  /* 0x0000000321137824 */ /* 0x000fe200078e02ff */
[----:B0-----:R-:W2:Y:S03]  /*0140*/  LDG.E R0, desc[UR4][R22.64] ;  /* 0x0000000416007981 */ /* 0x001ea6000c1e1900 */
        /* <DEDUP_REMOVED lines=25> */
[----:B------:R-:W-:-:S05]  /*02e0*/  MOV R2, 0x1 ;  /* 0x0000000100027802 */ /* 0x000fca0000000f00 */
        /* <DEDUP_REMOVED lines=13> */
[----:B------:R-:W-:Y:S01]  /*03c0*/  IMAD.MOV.U32 R6, RZ, RZ, RZ ;  /* 0x000000ffff067224 */ /* 0x000fe200078e00ff */
[----:B------:R-:W-:Y:S02]  /*03d0*/  MOV R7, 0x40480000 ;  /* 0x4048000000077802 */ /* 0x000fe40000000f00 */
[----:B------:R-:W-:-:S07]  /*03e0*/  MOV R26, 0x400 ;  /* 0x00000400001a7802 */ /* 0x000fce0000000f00 */
[----:B------:R-:W-:Y:S05]  /*03f0*/  CALL.REL.NOINC `($__internal_1_$__cuda_sm20_div_rn_f64_full) ;  /* 0x0000000c00c07944 */ /* 0x000fea0003c00000 */
[----:B------:R-:W-:Y:S01]  /*0400*/  IMAD.MOV.U32 R2, RZ, RZ, R4 ;  /* 0x000000ffff027224 */ /* 0x000fe200078e0004 */
[----:B------:R-:W-:-:S07]  /*0410*/  MOV R3, R5 ;  /* 0x0000000500037202 */ /* 0x000fce0000000f00 */
.L_x_31:
[----:B------:R-:W-:Y:S05]  /*0420*/  BSYNC.RECONVERGENT B2 ;  /* 0x0000000000027941 */ /* 0x000fea0003800200 */
.L_x_30:
        /* <DEDUP_REMOVED lines=15> */
[----:B------:R-:W-:Y:S01]  /*0520*/  MOV R6, RZ ;  /* 0x000000ff00067202 */ /* 0x000fe20000000f00 */
[----:B------:R-:W-:Y:S01]  /*0530*/  IMAD.MOV.U32 R7, RZ, RZ, -0x3fc80000 ;  /* 0xc0380000ff077424 */ /* 0x000fe200078e00ff */
[----:B------:R-:W-:-:S07]  /*0540*/  MOV R26, 0x560 ;  /* 0x00000560001a7802 */ /* 0x000fce0000000f00 */
[----:B------:R-:W-:Y:S05]  /*0550*/  CALL.REL.NOINC `($__internal_1_$__cuda_sm20_div_rn_f64_full) ;  /* 0x0000000c00687944 */ /* 0x000fea0003c00000 */
.L_x_33:
[----:B------:R-:W-:Y:S05]  /*0560*/  BSYNC.RECONVERGENT B2 ;  /* 0x0000000000027941 */ /* 0x000fea0003800200 */
.L_x_32:
        /* <DEDUP_REMOVED lines=16> */
[----:B------:R0:W-:Y:S01]  /*0670*/  STG.E desc[UR4][R20.64+0x8], R3 ;  /* 0x0000080314007986 */ /* 0x0001e2000c101904 */
[----:B------:R-:W-:Y:S01]  /*0680*/  MOV R0, 0xffffffff ;  /* 0xffffffff00007802 */ /* 0x000fe20000000f00 */
[----:B------:R-:W-:Y:S06]  /*0690*/  BRA `(.L_x_34) ;  /* 0x0000000000b87947 */ /* 0x000fec0003800000 */
.L_x_29:
[----:B------:R-:W-:Y:S01]  /*06a0*/  VIADD R0, R7, 0xf3000000 ;  /* 0xf300000007007836 */ /* 0x000fe20000000000 */
[----:B------:R0:W1:Y:S01]  /*06b0*/  MUFU.RSQ R2, R7 ;  /* 0x0000000700027308 */ /* 0x0000620000001400 */
[----:B------:R-:W-:Y:S03]  /*06c0*/  BSSY.RECONVERGENT B2, `(.L_x_35) ;  /* 0x000000b000027945 */ /* 0x000fe60003800200 */
[----:B------:R-:W-:-:S13]  /*06d0*/  ISETP.GT.U32.AND P0, PT, R0, 0x727fffff, PT ;  /* 0x727fffff0000780c */ /* 0x000fda0003f04070 */
[----:B01----:R-:W-:Y:S05]  /*06e0*/  @!P0 BRA `(.L_x_36) ;  /* 0x0000000000108947 */ /* 0x003fea0003800000 */
[----:B------:R-:W-:Y:S02]  /*06f0*/  MOV R0, R7 ;  /* 0x0000000700007202 */ /* 0x000fe40000000f00 */
[----:B------:R-:W-:-:S07]  /*0700*/  MOV R7, 0x720 ;  /* 0x0000072000077802 */ /* 0x000fce0000000f00 */
[----:B------:R-:W-:Y:S05]  /*0710*/  CALL.REL.NOINC `($__internal_2_$__cuda_sm20_sqrt_rn_f32_slowpath) ;  /* 0x0000001000687944 */ /* 0x000fea0003c00000 */
[----:B------:R-:W-:Y:S05]  /*0720*/  BRA `(.L_x_37) ;  /* 0x0000000000107947 */ /* 0x000fea0003800000 */
.L_x_36:
[----:B------:R-:W-:Y:S01]  /*0730*/  FMUL.FTZ R0, R7, R2 ;  /* 0x0000000207007220 */ /* 0x000fe20000410000 */
[----:B------:R-:W-:-:S03]  /*0740*/  FMUL.FTZ R2, R2, 0.5 ;  /* 0x3f00000002027820 */ /* 0x000fc60000410000 */
[----:B------:R-:W-:-:S04]  /*0750*/  FFMA R3, -R0, R0, R7 ;  /* 0x0000000000037223 */ /* 0x000fc80000000107 */
[----:B------:R-:W-:-:S07]  /*0760*/  FFMA R0, R3, R2, R0 ;  /* 0x0000000203007223 */ /* 0x000fce0000000000 */
.L_x_37:
[----:B------:R-:W-:Y:S05]  /*0770*/  BSYNC.RECONVERGENT B2 ;  /* 0x0000000000027941 */ /* 0x000fea0003800200 */
.L_x_35:
[----:B------:R-:W0:Y:S01]  /*0780*/  MUFU.RCP64H R5, 0.73874998092651367188 ;  /* 0x3fe7a3d700057908 */ /* 0x000e220000001800 */
[----:B------:R-:W-:Y:S02]  /*0790*/  HFMA2 R9, -RZ, RZ, 1.9755859375, -0.01531219482421875 ;  /* 0x3fe7a3d7ff097431 */ /* 0x000fe400000001ff */
[----:B------:R-:W-:Y:S01]  /*07a0*/  IMAD.MOV.U32 R8, RZ, RZ, 0xa3d70a4 ;  /* 0x0a3d70a4ff087424 */ /* 0x000fe200078e00ff */
[----:B------:R-:W-:Y:S01]  /*07b0*/  UMOV UR6, 0xb6d00b46 ;  /* 0xb6d00b4600067882 */ /* 0x000fe20000000000 */
[----:B------:R-:W-:Y:S01]  /*07c0*/  IMAD.MOV.U32 R4, RZ, RZ, 0x1 ;  /* 0x00000001ff047424 */ /* 0x000fe200078e00ff */
[----:B------:R-:W-:Y:S01]  /*07d0*/  UMOV UR7, 0x3ff1f59a ;  /* 0x3ff1f59a00077882 */ /* 0x000fe20000000000 */
[----:B------:R-:W-:Y:S04]  /*07e0*/  BSSY.RECONVERGENT B2, `(.L_x_38) ;  /* 0x0000017000027945 */ /* 0x000fe80003800200 */
[----:B0-----:R-:W-:-:S08]  /*07f0*/  DFMA R2, R4, -R8, 1 ;  /* 0x3ff000000402742b */ /* 0x001fd00000000808 */
[----:B------:R-:W-:Y:S02]  /*0800*/  DFMA R6, R2, R2, R2 ;  /* 0x000000020206722b */ /* 0x000fe40000000002 */
[----:B------:R-:W0:Y:S06]  /*0810*/  F2F.F64.F32 R2, R0 ;  /* 0x0000000000027310 */ /* 0x000e2c0000201800 */
[----:B------:R-:W-:-:S08]  /*0820*/  DFMA R6, R4, R6, R4 ;  /* 0x000000060406722b */ /* 0x000fd00000000004 */
[----:B------:R-:W-:Y:S02]  /*0830*/  DFMA R4, R6, -R8, 1 ;  /* 0x3ff000000604742b */ /* 0x000fe40000000808 */
[----:B0-----:R-:W-:-:S06]  /*0840*/  DADD R10, R2, -UR6 ;  /* 0x80000006020a7e29 */ /* 0x001fcc0008000000 */
[----:B------:R-:W-:-:S04]  /*0850*/  DFMA R4, R6, R4, R6 ;  /* 0x000000040604722b */ /* 0x000fc80000000006 */
[----:B------:R-:W-:-:S04]  /*0860*/  FSETP.GEU.AND P1, PT, |R11|, 6.5827683646048100446e-37, PT ;  /* 0x036000000b00780b */ /* 0x000fc80003f2e200 */
[----:B------:R-:W-:-:S08]  /*0870*/  DMUL R2, R10, R4 ;  /* 0x000000040a027228 */ /* 0x000fd00000000000 */
[----:B------:R-:W-:-:S08]  /*0880*/  DFMA R6, R2, -R8, R10 ;  /* 0x800000080206722b */ /* 0x000fd0000000000a */
[----:B------:R-:W-:-:S10]  /*0890*/  DFMA R2, R4, R6, R2 ;  /* 0x000000060402722b */ /* 0x000fd40000000002 */
[----:B------:R-:W-:-:S05]  /*08a0*/  FFMA R4, RZ, 1.809687495231628418, R3 ;  /* 0x3fe7a3d7ff047823 */ /* 0x000fca0000000003 */
[----:B------:R-:W-:-:S13]  /*08b0*/  FSETP.GT.AND P0, PT, |R4|, 1.469367938527859385e-39, PT ;  /* 0x001000000400780b */ /* 0x000fda0003f04200 */
[----:B------:R-:W-:Y:S05]  /*08c0*/  @P0 BRA P1, `(.L_x_39) ;  /* 0x0000000000200947 */ /* 0x000fea0000800000 */
[----:B------:R-:W-:Y:S01]  /*08d0*/  MOV R6, R10 ;  /* 0x0000000a00067202 */ /* 0x000fe20000000f00 */
[----:B------:R-:W-:Y:S01]  /*08e0*/  IMAD.MOV.U32 R7, RZ, RZ, R11 ;  /* 0x000000ffff077224 */ /* 0x000fe200078e000b */
[----:B------:R-:W-:Y:S01]  /*08f0*/  MOV R8, 0xa3d70a4 ;  /* 0x0a3d70a400087802 */ /* 0x000fe20000000f00 */
[----:B------:R-:W-:Y:S01]  /*0900*/  IMAD.MOV.U32 R9, RZ, RZ, 0x3fe7a3d7 ;  /* 0x3fe7a3d7ff097424 */ /* 0x000fe200078e00ff */
[----:B------:R-:W-:-:S07]  /*0910*/  MOV R26, 0x930 ;  /* 0x00000930001a7802 */ /* 0x000fce0000000f00 */
[----:B------:R-:W-:Y:S05]  /*0920*/  CALL.REL.NOINC `($__internal_1_$__cuda_sm20_div_rn_f64_full) ;  /* 0x0000000800747944 */ /* 0x000fea0003c00000 */
[----:B------:R-:W-:Y:S01]  /*0930*/  MOV R2, R4 ;  /* 0x0000000400027202 */ /* 0x000fe20000000f00 */
[----:B------:R-:W-:-:S07]  /*0940*/  IMAD.MOV.U32 R3, RZ, RZ, R5 ;  /* 0x000000ffff037224 */ /* 0x000fce00078e0005 */
.L_x_39:
[----:B------:R-:W-:Y:S05]  /*0950*/  BSYNC.RECONVERGENT B2 ;  /* 0x0000000000027941 */ /* 0x000fea0003800200 */
.L_x_38:
[----:B------:R-:W0:Y:S02]  /*0960*/  F2I.F64.TRUNC R0, R2 ;  /* 0x0000000200007311 */ /* 0x000e24000030d100 */
[----:B0-----:R-:W-:-:S07]  /*0970*/  LOP3.LUT R0, RZ, R0, RZ, 0x33, !PT ;  /* 0x00000000ff007212 */ /* 0x001fce00078e33ff */
.L_x_34:
[----:B------:R-:W-:Y:S05]  /*0980*/  BSYNC.RECONVERGENT B1 ;  /* 0x0000000000017941 */ /* 0x000fea0003800200 */
.L_x_28:
[----:B------:R-:W-:-:S04]  /*0990*/  IADD3 R33, PT, PT, R0, R33, RZ ;  /* 0x0000002100217210 */ /* 0x000fc80007ffe0ff */
[----:B------:R-:W-:-:S13]  /*09a0*/  ISETP.GT.AND P0, PT, R33, -0x1, PT ;  /* 0xffffffff2100780c */ /* 0x000fda0003f04270 */
[----:B------:R-:W-:Y:S05]  /*09b0*/  @P0 BRA `(.L_x_40) ;  /* 0xfffffff400dc0947 */ /* 0x000fea000383ffff */
.L_x_27:
[----:B0-----:R-:W-:Y:S05]  /*09c0*/  BSYNC.RECONVERGENT B0 ;  /* 0x0000000000007941 */ /* 0x001fea0003800200 */
.L_x_26:
[----:B------:R-:W0:Y:S01]  /*09d0*/  LDCU UR6, c[0x0][0x380] ;  /* 0x00007000ff0677ac */ /* 0x000e220008000800 */
[----:B------:R-:W-:-:S05]  /*09e0*/  VIADD R22, R31, 0x3 ;  /* 0x000000031f167836 */ /* 0x000fca0000000000 */
[----:B0-----:R-:W-:-:S13]  /*09f0*/  ISETP.GE.AND P0, PT, R22, UR6, PT ;  /* 0x0000000616007c0c */ /* 0x001fda000bf06270 */
[----:B------:R-:W-:Y:S05]  /*0a00*/  @P0 EXIT ;  /* 0x000000000000094d */ /* 0x000fea0003800000 */
[----:B------:R-:W0:Y:S01]  /*0a10*/  LDC.64 R34, c[0x0][0x388] ;  /* 0x0000e200ff227b82 */ /* 0x000e220000000a00 */
[----:B------:R-:W-:Y:S01]  /*0a20*/  IMAD R31, R31, 0x3, RZ ;  /* 0x000000031f1f7824 */ /* 0x000fe200078e02ff */
[----:B------:R-:W1:Y:S06]  /*0a30*/  LDCU UR8, c[0x0][0x380] ;  /* 0x00007000ff0877ac */ /* 0x000e6c0008000800 */
[----:B------:R-:W2:Y:S08]  /*0a40*/  LDC.64 R24, c[0x0][0x390] ;  /* 0x0000e400ff187b82 */ /* 0x000eb00000000a00 */
[----:B------:R-:W3:Y:S01]  /*0a50*/  LDC.64 R18, c[0x0][0x388] ;  /* 0x0000e200ff127b82 */ /* 0x000ee20000000a00 */
[----:B0-----:R-:W-:-:S04]  /*0a60*/  IMAD.WIDE R34, R31, 0x4, R34 ;  /* 0x000000041f227825 */ /* 0x001fc800078e0222 */
[----:B-12---:R-:W-:-:S07]  /*0a70*/  IMAD.WIDE R24, R31, 0x4, R24 ;  /* 0x000000041f187825 */ /* 0x006fce00078e0218 */
.L_x_53:
[----:B------:R-:W-:Y:S01]  /*0a80*/  IMAD R21, R22, 0x3, RZ ;  /* 0x0000000316157824 */ /* 0x000fe200078e02ff */
[----:B------:R-:W2:Y:S03]  /*0a90*/  LDG.E R0, desc[UR4][R34.64] ;  /* 0x0000000422007981 */ /* 0x000ea6000c1e1900 */
[----:B---3--:R-:W-:Y:S01]  /*0aa0*/  IMAD.WIDE R20, R21, 0x4, R18 ;  /* 0x0000000415147825 */ /* 0x008fe200078e0212 */
[----:B------:R-:W3:Y:S04]  /*0ab0*/  LDG.E R2, desc[UR4][R34.64+0x4] ;  /* 0x0000040422027981 */ /* 0x000ee8000c1e1900 */
[----:B-1----:R-:W2:Y:S04]  /*0ac0*/  LDG.E R3, desc[UR4][R20.64] ;  /* 0x0000000414037981 */ /* 0x002ea8000c1e1900 */
        /* <DEDUP_REMOVED lines=42> */
.L_x_44:
[----:B------:R-:W-:Y:S05]  /*0d70*/  BSYNC.RECONVERGENT B1 ;  /* 0x0000000000017941 */ /* 0x000fea0003800200 */
.L_x_43:
        /* <DEDUP_REMOVED lines=19> */
.L_x_46:
[----:B------:R-:W-:Y:S05]  /*0eb0*/  BSYNC.RECONVERGENT B1 ;  /* 0x0000000000017941 */ /* 0x000fea0003800200 */
.L_x_45:
        /* <DEDUP_REMOVED lines=13> */
[----:B------:R-:W2:Y:S01]  /*0f90*/  LDG.E R0, desc[UR4][R34.64+0x8] ;  /* 0x0000080422007981 */ /* 0x000ea2000c1e1900 */
[----:B0-----:R-:W-:Y:S01]  /*0fa0*/  MOV R7, 0x1 ;  /* 0x0000000100077802 */ /* 0x001fe20000000f00 */
[----:B--2---:R-:W-:-:S04]  /*0fb0*/  FADD R0, R0, -R9 ;  /* 0x8000000900007221 */ /* 0x004fc80000000000 */
[----:B----4-:R-:W-:-:S05]  /*0fc0*/  FFMA R3, R3, R0, R2 ;  /* 0x0000000003037223 */ /* 0x010fca0000000002 */
[----:B------:R1:W-:Y:S01]  /*0fd0*/  STG.E desc[UR4][R24.64+0x8], R3 ;  /* 0x0000080318007986 */ /* 0x0003e2000c101904 */
[----:B------:R-:W-:Y:S05]  /*0fe0*/  BRA `(.L_x_47) ;  /* 0x0000000000b07947 */ /* 0x000fea0003800000 */
.L_x_42:
        /* <DEDUP_REMOVED lines=9> */
.L_x_49:
[----:B------:R-:W-:Y:S01]  /*1080*/  FMUL.FTZ R0, R7, R2 ;  /* 0x0000000207007220 */ /* 0x000fe20000410000 */
[----:B------:R-:W-:-:S03]  /*1090*/  FMUL.FTZ R2, R2, 0.5 ;  /* 0x3f00000002027820 */ /* 0x000fc60000410000 */
[----:B------:R-:W-:-:S04]  /*10a0*/  FFMA R3, -R0, R0, R7 ;  /* 0x0000000000037223 */ /* 0x000fc80000000107 */
[----:B------:R-:W-:-:S07]  /*10b0*/  FFMA R0, R3, R2, R0 ;  /* 0x0000000203007223 */ /* 0x000fce0000000000 */
.L_x_50:
[----:B------:R-:W-:Y:S05]  /*10c0*/  BSYNC.RECONVERGENT B1 ;  /* 0x0000000000017941 */ /* 0x000fea0003800200 */
.L_x_48:
        /* <DEDUP_REMOVED lines=21> */
[----:B------:R-:W-:Y:S01]  /*1220*/  MOV R8, 0xa3d70a4 ;  /* 0x0a3d70a400087802 */ /* 0x000fe20000000f00 */
[----:B------:R-:W-:Y:S01]  /*1230*/  IMAD.MOV.U32 R9, RZ, RZ, 0x3fe7a3d7 ;  /* 0x3fe7a3d7ff097424 */ /* 0x000fe200078e00ff */
[----:B------:R-:W-:-:S07]  /*1240*/  MOV R26, 0x1260 ;  /* 0x00001260001a7802 */ /* 0x000fce0000000f00 */
[----:B------:R-:W-:Y:S05]  /*1250*/  CALL.REL.NOINC `($__internal_1_$__cuda_sm20_div_rn_f64_full) ;  /* 0x0000000000287944 */ /* 0x000fea0003c00000 */
[----:B------:R-:W-:Y:S01]  /*1260*/  MOV R2, R4 ;  /* 0x0000000400027202 */ /* 0x000fe20000000f00 */
[----:B------:R-:W-:-:S07]  /*1270*/  IMAD.MOV.U32 R3, RZ, RZ, R5 ;  /* 0x000000ffff037224 */ /* 0x000fce00078e0005 */
.L_x_52:
[----:B------:R-:W-:Y:S05]  /*1280*/  BSYNC.RECONVERGENT B1 ;  /* 0x0000000000017941 */ /* 0x000fea0003800200 */
.L_x_51:
[----:B------:R-:W0:Y:S02]  /*1290*/  F2I.F64.TRUNC R2, R2 ;  /* 0x0000000200027311 */ /* 0x000e24000030d100 */
[----:B0-----:R-:W-:-:S07]  /*12a0*/  IADD3 R7, PT, PT, R2, 0x1, RZ ;  /* 0x0000000102077810 */ /* 0x001fce0007ffe0ff */
.L_x_47:
[----:B------:R-:W-:Y:S05]  /*12b0*/  BSYNC.RECONVERGENT B0 ;  /* 0x0000000000007941 */ /* 0x000fea0003800200 */
.L_x_41:
[----:B------:R-:W-:-:S05]  /*12c0*/  IMAD.IADD R22, R7, 0x1, R22 ;  /* 0x0000000107167824 */ /* 0x000fca00078e0216 */
[----:B------:R-:W-:-:S13]  /*12d0*/  ISETP.GE.AND P0, PT, R22, UR8, PT ;  /* 0x0000000816007c0c */ /* 0x000fda000bf06270 */
[----:B------:R-:W-:Y:S05]  /*12e0*/  @!P0 BRA `(.L_x_53) ;  /* 0xfffffff400e48947 */ /* 0x000fea000383ffff */
[----:B------:R-:W-:Y:S05]  /*12f0*/  EXIT ;  /* 0x000000000000794d */ /* 0x000fea0003800000 */
        .weak           $__internal_1_$__cuda_sm20_div_rn_f64_full
        .type           $__internal_1_$__cuda_sm20_div_rn_f64_full,@function
        .size           $__internal_1_$__cuda_sm20_div_rn_f64_full,($__internal_2_$__cuda_sm20_sqrt_rn_f32_slowpath - $__internal_1_$__cuda_sm20_div_rn_f64_full)
$__internal_1_$__cuda_sm20_div_rn_f64_full:
[C---:B------:R-:W-:Y:S01]  /*1300*/  FSETP.GEU.AND P0, PT, |R9|.reuse, 1.469367938527859385e-39, PT ;  /* 0x001000000900780b */ /* 0x040fe20003f0e200 */
[----:B------:R-:W-:Y:S01]  /*1310*/  IMAD.MOV.U32 R12, RZ, RZ, 0x1 ;  /* 0x00000001ff0c7424 */ /* 0x000fe200078e00ff */
[----:B------:R-:W-:Y:S01]  /*1320*/  LOP3.LUT R10, R9, 0x800fffff, RZ, 0xc0, !PT ;  /* 0x800fffff090a7812 */ /* 0x000fe200078ec0ff */
[----:B------:R-:W-:Y:S01]  /*1330*/  BSSY.RECONVERGENT B3, `(.L_x_54) ;  /* 0x0000054000037945 */ /* 0x000fe20003800200 */
[C---:B------:R-:W-:Y:S02]  /*1340*/  FSETP.GEU.AND P2, PT, |R7|.reuse, 1.469367938527859385e-39, PT ;  /* 0x001000000700780b */ /* 0x040fe40003f4e200 */
[----:B------:R-:W-:Y:S02]  /*1350*/  LOP3.LUT R11, R10, 0x3ff00000, RZ, 0xfc, !PT ;  /* 0x3ff000000a0b7812 */ /* 0x000fe400078efcff */
[----:B------:R-:W-:Y:S02]  /*1360*/  MOV R10, R8 ;  /* 0x00000008000a7202 */ /* 0x000fe40000000f00 */
[----:B------:R-:W-:-:S02]  /*1370*/  LOP3.LUT R27, R7, 0x7ff00000, RZ, 0xc0, !PT ;  /* 0x7ff00000071b7812 */ /* 0x000fc400078ec0ff */
[----:B------:R-:W-:Y:S01]  /*1380*/  MOV R28, 0x1ca00000 ;  /* 0x1ca00000001c7802 */ /* 0x000fe20000000f00 */
[----:B------:R-:W-:Y:S01]  /*1390*/  @!P0 DMUL R10, R8, 8.98846567431157953865e+307 ;  /* 0x7fe00000080a8828 */ /* 0x000fe20000000000 */
[C---:B------:R-:W-:Y:S01]  /*13a0*/  LOP3.LUT R30, R9.reuse, 0x7ff00000, RZ, 0xc0, !PT ;  /* 0x7ff00000091e7812 */ /* 0x040fe200078ec0ff */
[----:B------:R-:W-:Y:S02]  /*13b0*/  IMAD.MOV.U32 R29, RZ, RZ, R27 ;  /* 0x000000ffff1d7224 */ /* 0x000fe400078e001b */
[----:B------:R-:W-:Y:S02]  /*13c0*/  @!P2 LOP3.LUT R4, R9, 0x7ff00000, RZ, 0xc0, !PT ;  /* 0x7ff000000904a812 */ /* 0x000fe400078ec0ff */
[----:B------:R-:W0:Y:S01]  /*13d0*/  MUFU.RCP64H R13, R11 ;  /* 0x0000000b000d7308 */ /* 0x000e220000001800 */
[C---:B------:R-:W-:Y:S02]  /*13e0*/  ISETP.GE.U32.AND P1, PT, R27.reuse, R30, PT ;  /* 0x0000001e1b00720c */ /* 0x040fe40003f26070 */
[----:B------:R-:W-:-:S02]  /*13f0*/  @!P2 ISETP.GE.U32.AND P3, PT, R27, R4, PT ;  /* 0x000000041b00a20c */ /* 0x000fc40003f66070 */
[----:B------:R-:W-:Y:S02]  /*1400*/  SEL R5, R28, 0x63400000, !P1 ;  /* 0x634000001c057807 */ /* 0x000fe40004800000 */
[----:B------:R-:W-:Y:S02]  /*1410*/  @!P2 MOV R16, RZ ;  /* 0x000000ff0010a202 */ /* 0x000fe40000000f00 */
[----:B------:R-:W-:Y:S02]  /*1420*/  LOP3.LUT R5, R5, 0x800fffff, R7, 0xf8, !PT ;  /* 0x800fffff05057812 */ /* 0x000fe400078ef807 */
[----:B------:R-:W-:Y:S01]  /*1430*/  @!P0 LOP3.LUT R30, R11, 0x7ff00000, RZ, 0xc0, !PT ;  /* 0x7ff000000b1e8812 */ /* 0x000fe200078ec0ff */
[----:B0-----:R-:W-:-:S08]  /*1440*/  DFMA R14, R12, -R10, 1 ;  /* 0x3ff000000c0e742b */ /* 0x001fd0000000080a */
[----:B------:R-:W-:-:S08]  /*1450*/  DFMA R14, R14, R14, R14 ;  /* 0x0000000e0e0e722b */ /* 0x000fd0000000000e */
[----:B------:R-:W-:Y:S01]  /*1460*/  DFMA R14, R12, R14, R12 ;  /* 0x0000000e0c0e722b */ /* 0x000fe2000000000c */
[----:B------:R-:W-:-:S04]  /*1470*/  @!P2 SEL R13, R28, 0x63400000, !P3 ;  /* 0x634000001c0da807 */ /* 0x000fc80005800000 */
[----:B------:R-:W-:-:S03]  /*1480*/  @!P2 LOP3.LUT R4, R13, 0x80000000, R7, 0xf8, !PT ;  /* 0x800000000d04a812 */ /* 0x000fc600078ef807 */
[----:B------:R-:W-:Y:S01]  /*1490*/  DFMA R12, R14, -R10, 1 ;  /* 0x3ff000000e0c742b */ /* 0x000fe2000000080a */
[----:B------:R-:W-:Y:S01]  /*14a0*/  @!P2 LOP3.LUT R17, R4, 0x100000, RZ, 0xfc, !PT ;  /* 0x001000000411a812 */ /* 0x000fe200078efcff */
[----:B------:R-:W-:-:S06]  /*14b0*/  IMAD.MOV.U32 R4, RZ, RZ, R6 ;  /* 0x000000ffff047224 */ /* 0x000fcc00078e0006 */
[----:B------:R-:W-:Y:S02]  /*14c0*/  DFMA R12, R14, R12, R14 ;  /* 0x0000000c0e0c722b */ /* 0x000fe4000000000e */
[----:B------:R-:W-:-:S08]  /*14d0*/  @!P2 DFMA R4, R4, 2, -R16 ;  /* 0x400000000404a82b */ /* 0x000fd00000000810 */
[----:B------:R-:W-:Y:S02]  /*14e0*/  DMUL R14, R12, R4 ;  /* 0x000000040c0e7228 */ /* 0x000fe40000000000 */
[----:B------:R-:W-:-:S04]  /*14f0*/  @!P2 LOP3.LUT R29, R5, 0x7ff00000, RZ, 0xc0, !PT ;  /* 0x7ff00000051da812 */ /* 0x000fc800078ec0ff */
[----:B------:R-:W-:Y:S02]  /*1500*/  IADD3 R32, PT, PT, R29, -0x1, RZ ;  /* 0xffffffff1d207810 */ /* 0x000fe40007ffe0ff */
[----:B------:R-:W-:Y:S02]  /*1510*/  DFMA R16, R14, -R10, R4 ;  /* 0x8000000a0e10722b */ /* 0x000fe40000000004 */
[----:B------:R-:W-:Y:S01]  /*1520*/  ISETP.GT.U32.AND P0, PT, R32, 0x7feffffe, PT ;  /* 0x7feffffe2000780c */ /* 0x000fe20003f04070 */
[----:B------:R-:W-:-:S05]  /*1530*/  VIADD R32, R30, 0xffffffff ;  /* 0xffffffff1e207836 */ /* 0x000fca0000000000 */
[----:B------:R-:W-:Y:S01]  /*1540*/  ISETP.GT.U32.OR P0, PT, R32, 0x7feffffe, P0 ;  /* 0x7feffffe2000780c */ /* 0x000fe20000704470 */
[----:B------:R-:W-:-:S12]  /*1550*/  DFMA R16, R12, R16, R14 ;  /* 0x000000100c10722b */ /* 0x000fd8000000000e */
[----:B------:R-:W-:Y:S05]  /*1560*/  @P0 BRA `(.L_x_55) ;  /* 0x00000000006c0947 */ /* 0x000fea0003800000 */
[----:B------:R-:W-:Y:S02]  /*1570*/  LOP3.LUT R6, R9, 0x7ff00000, RZ, 0xc0, !PT ;  /* 0x7ff0000009067812 */ /* 0x000fe400078ec0ff */
[----:B------:R-:W-:Y:S02]  /*1580*/  MOV R14, RZ ;  /* 0x000000ff000e7202 */ /* 0x000fe40000000f00 */
[CC--:B------:R-:W-:Y:S02]  /*1590*/  VIADDMNMX R7, R27.reuse, -R6.reuse, 0xb9600000, !PT ;  /* 0xb96000001b077446 */ /* 0x0c0fe40007800906 */
[----:B------:R-:W-:Y:S02]  /*15a0*/  ISETP.GE.U32.AND P0, PT, R27, R6, PT ;  /* 0x000000061b00720c */ /* 0x000fe40003f06070 */
[----:B------:R-:W-:Y:S02]  /*15b0*/  VIMNMX R7, PT, PT, R7, 0x46a00000, PT ;  /* 0x46a0000007077848 */ /* 0x000fe40003fe0100 */
[----:B------:R-:W-:-:S04]  /*15c0*/  SEL R28, R28, 0x63400000, !P0 ;  /* 0x634000001c1c7807 */ /* 0x000fc80004000000 */
[----:B------:R-:W-:-:S05]  /*15d0*/  IADD3 R7, PT, PT, -R28, R7, RZ ;  /* 0x000000071c077210 */ /* 0x000fca0007ffe1ff */
[----:B------:R-:W-:-:S06]  /*15e0*/  VIADD R15, R7, 0x7fe00000 ;  /* 0x7fe00000070f7836 */ /* 0x000fcc0000000000 */
[----:B------:R-:W-:-:S10]  /*15f0*/  DMUL R12, R16, R14 ;  /* 0x0000000e100c7228 */ /* 0x000fd40000000000 */
[----:B------:R-:W-:-:S13]  /*1600*/  FSETP.GTU.AND P0, PT, |R13|, 1.469367938527859385e-39, PT ;  /* 0x001000000d00780b */ /* 0x000fda0003f0c200 */
[----:B------:R-:W-:Y:S05]  /*1610*/  @P0 BRA `(.L_x_56) ;  /* 0x0000000000940947 */ /* 0x000fea0003800000 */
[----:B------:R-:W-:Y:S01]  /*1620*/  DFMA R4, R16, -R10, R4 ;  /* 0x8000000a1004722b */ /* 0x000fe20000000004 */
[----:B------:R-:W-:-:S09]  /*1630*/  IMAD.MOV.U32 R14, RZ, RZ, RZ ;  /* 0x000000ffff0e7224 */ /* 0x000fd200078e00ff */
[C---:B------:R-:W-:Y:S02]  /*1640*/  FSETP.NEU.AND P0, PT, R5.reuse, RZ, PT ;  /* 0x000000ff0500720b */ /* 0x040fe40003f0d000 */
[----:B------:R-:W-:-:S04]  /*1650*/  LOP3.LUT R9, R5, 0x80000000, R9, 0x48, !PT ;  /* 0x8000000005097812 */ /* 0x000fc800078e4809 */
[----:B------:R-:W-:-:S07]  /*1660*/  LOP3.LUT R15, R9, R15, RZ, 0xfc, !PT ;  /* 0x0000000f090f7212 */ /* 0x000fce00078efcff */
[----:B------:R-:W-:Y:S05]  /*1670*/  @!P0 BRA `(.L_x_56) ;  /* 0x00000000007c8947 */ /* 0x000fea0003800000 */
[C---:B------:R-:W-:Y:S01]  /*1680*/  IADD3 R5, PT, PT, -R7.reuse, RZ, RZ ;  /* 0x000000ff07057210 */ /* 0x040fe20007ffe1ff */
[----:B------:R-:W-:Y:S01]  /*1690*/  IMAD.MOV.U32 R4, RZ, RZ, RZ ;  /* 0x000000ffff047224 */ /* 0x000fe200078e00ff */
[----:B------:R-:W-:Y:S01]  /*16a0*/  DMUL.RP R14, R16, R14 ;  /* 0x0000000e100e7228 */ /* 0x000fe20000008000 */
[----:B------:R-:W-:-:S04]  /*16b0*/  IADD3 R7, PT, PT, -R7, -0x43300000, RZ ;  /* 0xbcd0000007077810 */ /* 0x000fc80007ffe1ff */
[----:B------:R-:W-:-:S05]  /*16c0*/  DFMA R4, R12, -R4, R16 ;  /* 0x800000040c04722b */ /* 0x000fca0000000010 */
[----:B------:R-:W-:-:S05]  /*16d0*/  LOP3.LUT R9, R15, R9, RZ, 0x3c, !PT ;  /* 0x000000090f097212 */ /* 0x000fca00078e3cff */
[----:B------:R-:W-:-:S04]  /*16e0*/  FSETP.NEU.AND P0, PT, |R5|, R7, PT ;  /* 0x000000070500720b */ /* 0x000fc80003f0d200 */
[----:B------:R-:W-:Y:S02]  /*16f0*/  FSEL R12, R14, R12, !P0 ;  /* 0x0000000c0e0c7208 */ /* 0x000fe40004000000 */
[----:B------:R-:W-:Y:S01]  /*1700*/  FSEL R13, R9, R13, !P0 ;  /* 0x0000000d090d7208 */ /* 0x000fe20004000000 */
[----:B------:R-:W-:Y:S06]  /*1710*/  BRA `(.L_x_56) ;  /* 0x0000000000547947 */ /* 0x000fec0003800000 */
.L_x_55:
[----:B------:R-:W-:-:S14]  /*1720*/  DSETP.NAN.AND P0, PT, R6, R6, PT ;  /* 0x000000060600722a */ /* 0x000fdc0003f08000 */
[----:B------:R-:W-:Y:S05]  /*1730*/  @P0 BRA `(.L_x_57) ;  /* 0x0000000000440947 */ /* 0x000fea0003800000 */
[----:B------:R-:W-:-:S14]  /*1740*/  DSETP.NAN.AND P0, PT, R8, R8, PT ;  /* 0x000000080800722a */ /* 0x000fdc0003f08000 */
[----:B------:R-:W-:Y:S05]  /*1750*/  @P0 BRA `(.L_x_58) ;  /* 0x0000000000300947 */ /* 0x000fea0003800000 */
[----:B------:R-:W-:Y:S01]  /*1760*/  ISETP.NE.AND P0, PT, R29, R30, PT ;  /* 0x0000001e1d00720c */ /* 0x000fe20003f05270 */
[----:B------:R-:W-:Y:S01]  /*1770*/  IMAD.MOV.U32 R13, RZ, RZ, -0x80000 ;  /* 0xfff80000ff0d7424 */ /* 0x000fe200078e00ff */
[----:B------:R-:W-:-:S11]  /*1780*/  MOV R12, 0x0 ;  /* 0x00000000000c7802 */ /* 0x000fd60000000f00 */
[----:B------:R-:W-:Y:S05]  /*1790*/  @!P0 BRA `(.L_x_56) ;  /* 0x0000000000348947 */ /* 0x000fea0003800000 */
[----:B------:R-:W-:Y:S02]  /*17a0*/  ISETP.NE.AND P0, PT, R29, 0x7ff00000, PT ;  /* 0x7ff000001d00780c */ /* 0x000fe40003f05270 */
[----:B------:R-:W-:Y:S02]  /*17b0*/  LOP3.LUT R13, R7, 0x80000000, R9, 0x48, !PT ;  /* 0x80000000070d7812 */ /* 0x000fe400078e4809 */
[----:B------:R-:W-:-:S13]  /*17c0*/  ISETP.EQ.OR P0, PT, R30, RZ, !P0 ;  /* 0x000000ff1e00720c */ /* 0x000fda0004702670 */
[----:B------:R-:W-:Y:S02]  /*17d0*/  @P0 LOP3.LUT R4, R13, 0x7ff00000, RZ, 0xfc, !PT ;  /* 0x7ff000000d040812 */ /* 0x000fe400078efcff */
[----:B------:R-:W-:Y:S01]  /*17e0*/  @!P0 MOV R12, RZ ;  /* 0x000000ff000c8202 */ /* 0x000fe20000000f00 */
[----:B------:R-:W-:Y:S01]  /*17f0*/  @P0 IMAD.MOV.U32 R12, RZ, RZ, RZ ;  /* 0x000000ffff0c0224 */ /* 0x000fe200078e00ff */
[----:B------:R-:W-:Y:S01]  /*1800*/  @P0 MOV R13, R4 ;  /* 0x00000004000d0202 */ /* 0x000fe20000000f00 */
[----:B------:R-:W-:Y:S06]  /*1810*/  BRA `(.L_x_56) ;  /* 0x0000000000147947 */ /* 0x000fec0003800000 */
.L_x_58:
[----:B------:R-:W-:Y:S01]  /*1820*/  LOP3.LUT R13, R9, 0x80000, RZ, 0xfc, !PT ;  /* 0x00080000090d7812 */ /* 0x000fe200078efcff */
[----:B------:R-:W-:Y:S01]  /*1830*/  IMAD.MOV.U32 R12, RZ, RZ, R8 ;  /* 0x000000ffff0c7224 */ /* 0x000fe200078e0008 */
[----:B------:R-:W-:Y:S06]  /*1840*/  BRA `(.L_x_56) ;  /* 0x0000000000087947 */ /* 0x000fec0003800000 */
.L_x_57:
[----:B------:R-:W-:Y:S02]  /*1850*/  LOP3.LUT R13, R7, 0x80000, RZ, 0xfc, !PT ;  /* 0x00080000070d7812 */ /* 0x000fe400078efcff */
[----:B------:R-:W-:-:S07]  /*1860*/  MOV R12, R6 ;  /* 0x00000006000c7202 */ /* 0x000fce0000000f00 */
.L_x_56:
[----:B------:R-:W-:Y:S05]  /*1870*/  BSYNC.RECONVERGENT B3 ;  /* 0x0000000000037941 */ /* 0x000fea0003800200 */
.L_x_54:
[----:B------:R-:W-:Y:S01]  /*1880*/  IMAD.MOV.U32 R27, RZ, RZ, 0x0 ;  /* 0x00000000ff1b7424 */ /* 0x000fe200078e00ff */
[----:B------:R-:W-:Y:S01]  /*1890*/  MOV R5, R13 ;  /* 0x0000000d00057202 */ /* 0x000fe20000000f00 */
[----:B------:R-:W-:Y:S02]  /*18a0*/  IMAD.MOV.U32 R4, RZ, RZ, R12 ;  /* 0x000000ffff047224 */ /* 0x000fe400078e000c */
[----:B------:R-:W-:Y:S05]  /*18b0*/  RET.REL.NODEC R26 `(_Z14calc_exclvol_fiPfS_) ;  /* 0xffffffe41ad07950 */ /* 0x000fea0003c3ffff */
        .weak           $__internal_2_$__cuda_sm20_sqrt_rn_f32_slowpath
        .type           $__internal_2_$__cuda_sm20_sqrt_rn_f32_slowpath,@function
        .size           $__internal_2_$__cuda_sm20_sqrt_rn_f32_slowpath,(.L_x_144 - $__internal_2_$__cuda_sm20_sqrt_rn_f32_slowpath)
$__internal_2_$__cuda_sm20_sqrt_rn_f32_slowpath:
[----:B------:R-:W-:-:S13]  /*18c0*/  LOP3.LUT P0, RZ, R0, 0x7fffffff, RZ, 0xc0, !PT ;  /* 0x7fffffff00ff7812 */ /* 0x000fda000780c0ff */
[----:B------:R-:W-:Y:S01]  /*18d0*/  @!P0 MOV R2, R0 ;  /* 0x0000000000028202 */ /* 0x000fe20000000f00 */
[----:B------:R-:W-:Y:S06]  /*18e0*/  @!P0 BRA `(.L_x_59) ;  /* 0x0000000000408947 */ /* 0x000fec0003800000 */
[----:B------:R-:W-:-:S13]  /*18f0*/  FSETP.GEU.FTZ.AND P0, PT, R0, RZ, PT ;  /* 0x000000ff0000720b */ /* 0x000fda0003f1e000 */
[----:B------:R-:W-:Y:S01]  /*1900*/  @!P0 IMAD.MOV.U32 R2, RZ, RZ, 0x7fffffff ;  /* 0x7fffffffff028424 */ /* 0x000fe200078e00ff */
[----:B------:R-:W-:Y:S06]  /*1910*/  @!P0 BRA `(.L_x_59) ;  /* 0x0000000000348947 */ /* 0x000fec0003800000 */
[----:B------:R-:W-:-:S13]  /*1920*/  FSETP.GTU.FTZ.AND P0, PT, |R0|, +INF , PT ;  /* 0x7f8000000000780b */ /* 0x000fda0003f1c200 */
[----:B------:R-:W-:Y:S01]  /*1930*/  @P0 FADD.FTZ R2, R0, 1 ;  /* 0x3f80000000020421 */ /* 0x000fe20000010000 */
[----:B------:R-:W-:Y:S06]  /*1940*/  @P0 BRA `(.L_x_59) ;  /* 0x0000000000280947 */ /* 0x000fec0003800000 */
[----:B------:R-:W-:-:S13]  /*1950*/  FSETP.NEU.FTZ.AND P0, PT, |R0|, +INF , PT ;  /* 0x7f8000000000780b */ /* 0x000fda0003f1d200 */
[----:B------:R-:W-:-:S04]  /*1960*/  @P0 FFMA R3, R0, 1.84467440737095516160e+19, RZ ;  /* 0x5f80000000030823 */ /* 0x000fc800000000ff */
[----:B------:R-:W0:Y:S02]  /*1970*/  @P0 MUFU.RSQ R2, R3 ;  /* 0x0000000300020308 */ /* 0x000e240000001400 */
[----:B0-----:R-:W-:Y:S01]  /*1980*/  @P0 FMUL.FTZ R4, R3, R2 ;  /* 0x0000000203040220 */ /* 0x001fe20000410000 */
[----:B------:R-:W-:Y:S01]  /*1990*/  @P0 FMUL.FTZ R6, R2, 0.5 ;  /* 0x3f00000002060820 */ /* 0x000fe20000410000 */
[----:B------:R-:W-:Y:S02]  /*19a0*/  @!P0 MOV R2, R0 ;  /* 0x0000000000028202 */ /* 0x000fe40000000f00 */
[----:B------:R-:W-:-:S04]  /*19b0*/  @P0 FADD.FTZ R5, -R4, -RZ ;  /* 0x800000ff04050221 */ /* 0x000fc80000010100 */
[----:B------:R-:W-:-:S04]  /*19c0*/  @P0 FFMA R5, R4, R5, R3 ;  /* 0x0000000504050223 */ /* 0x000fc80000000003 */
[----:B------:R-:W-:-:S04]  /*19d0*/  @P0 FFMA R5, R5, R6, R4 ;  /* 0x0000000605050223 */ /* 0x000fc80000000004 */
[----:B------:R-:W-:-:S07]  /*19e0*/  @P0 FMUL.FTZ R2, R5, 2.3283064365386962891e-10 ;  /* 0x2f80000005020820 */ /* 0x000fce0000410000 */
.L_x_59:
[----:B------:R-:W-:Y:S01]  /*19f0*/  IMAD.MOV.U32 R0, RZ, RZ, R2 ;  /* 0x000000ffff007224 */ /* 0x000fe200078e0002 */
[----:B------:R-:W-:Y:S01]  /*1a00*/  MOV R2, R7 ;  /* 0x0000000700027202 */ /* 0x000fe20000000f00 */
[----:B------:R-:W-:-:S04]  /*1a10*/  IMAD.MOV.U32 R3, RZ, RZ, 0x0 ;  /* 0x00000000ff037424 */ /* 0x000fc800078e00ff */
[----:B------:R-:W-:Y:S05]  /*1a20*/  RET.REL.NODEC R2 `(_Z14calc_exclvol_fiPfS_) ;  /* 0xffffffe402747950 */ /* 0x000fea0003c3ffff */
.L_x_60:
        /* <DEDUP_REMOVED lines=13> */
.L_x_144:


//--------------------- .text._Z13calc_intern_fiPfS_S_S_ --------------------------
	.section	.text._Z13calc_intern_fiPfS_S_S_,"ax",@progbits
	.align	128
        .global         _Z13calc_intern_fiPfS_S_S_
        .type           _Z13calc_intern_fiPfS_S_S_,@function
        .size           _Z13calc_intern_fiPfS_S_S_,(.L_x_157 - _Z13calc_intern_fiPfS_S_S_)
        .other          _Z13calc_intern_fiPfS_S_S_,@"STO_CUDA_ENTRY STV_DEFAULT"
_Z13calc_intern_fiPfS_S_S_:
.text._Z13calc_intern_fiPfS_S_S_:
        /* <DEDUP_REMOVED lines=13> */
[----:B0-----:R-:W-:-:S05]  /*00d0*/  IMAD.WIDE R6, R0, 0x4, R6 ;  /* 0x0000000400067825 */ /* 0x001fca00078e0206 */
[----:B-1----:R-:W4:Y:S01]  /*00e0*/  LDG.E R16, desc[UR4][R6.64+0x4] ;  /* 0x0000040406107981 */ /* 0x002f22000c1e1900 */
[----:B--2---:R-:W-:-:S05]  /*00f0*/  IMAD.WIDE R4, R9, 0x4, R4 ;  /* 0x0000000409047825 */ /* 0x004fca00078e0204 */
[----:B------:R-:W2:Y:S01]  /*0100*/  LDG.E R17, desc[UR4][R4.64+0xc] ;  /* 0x00000c0404117981 */ /* 0x000ea2000c1e1900 */
[----:B---3--:R-:W-:-:S05]  /*0110*/  IMAD.WIDE R2, R9, 0x4, R2 ;  /* 0x0000000409027825 */ /* 0x008fca00078e0202 */
[----:B------:R-:W3:Y:S01]  /*0120*/  LDG.E R18, desc[UR4][R2.64] ;  /* 0x0000000402127981 */ /* 0x000ee2000c1e1900 */
[----:B------:R-:W-:Y:S01]  /*0130*/  HFMA2 R8, -RZ, RZ, -79.8125, -15792 ;  /* 0xd4fdf3b6ff087431 */ /* 0x000fe200000001ff */
[----:B------:R-:W-:Y:S01]  /*0140*/  MOV R9, 0x3fe2e978 ;  /* 0x3fe2e97800097802 */ /* 0x000fe20000000f00 */
[----:B----4-:R-:W0:Y:S08]  /*0150*/  F2F.F64.F32 R10, R16 ;  /* 0x00000010000a7310 */ /* 0x010e300000201800 */
[----:B--2---:R-:W-:Y:S01]  /*0160*/  F2F.F64.F32 R12, R17 ;  /* 0x00000011000c7310 */ /* 0x004fe20000201800 */
[----:B0-----:R-:W-:-:S07]  /*0170*/  DFMA R10, R10, -R8, 1 ;  /* 0x3ff000000a0a742b */ /* 0x001fce0000000808 */
[----:B---3--:R-:W0:Y:S01]  /*0180*/  F2F.F64.F32 R14, R18 ;  /* 0x00000012000e7310 */ /* 0x008e220000201800 */
[----:B------:R-:W-:-:S08]  /*0190*/  DMUL R10, R10, 550 ;  /* 0x408130000a0a7828 */ /* 0x000fd00000000000 */
[----:B0-----:R-:W-:-:S06]  /*01a0*/  DFMA R10, -R10, R12, R14 ;  /* 0x0000000c0a0a722b */ /* 0x001fcc000000010e */
[----:B------:R-:W0:Y:S02]  /*01b0*/  F2F.F32.F64 R19, R10 ;  /* 0x0000000a00137310 */ /* 0x000e240000301000 */
[----:B0-----:R0:W-:Y:S04]  /*01c0*/  STG.E desc[UR4][R2.64], R19 ;  /* 0x0000001302007986 */ /* 0x0011e8000c101904 */
[----:B------:R-:W2:Y:S04]  /*01d0*/  LDG.E R20, desc[UR4][R6.64+0x8] ;  /* 0x0000080406147981 */ /* 0x000ea8000c1e1900 */
[----:B------:R-:W3:Y:S01]  /*01e0*/  LDG.E R21, desc[UR4][R4.64+0x18] ;  /* 0x0000180404157981 */ /* 0x000ee2000c1e1900 */
[----:B------:R-:W-:Y:S08]  /*01f0*/  F2F.F64.F32 R16, R19 ;  /* 0x0000001300107310 */ /* 0x000ff00000201800 */
[----:B--2---:R-:W1:Y:S08]  /*0200*/  F2F.F64.F32 R12, R20 ;  /* 0x00000014000c7310 */ /* 0x004e700000201800 */
[----:B---3--:R-:W2:Y:S01]  /*0210*/  F2F.F64.F32 R14, R21 ;  /* 0x00000015000e7310 */ /* 0x008ea20000201800 */
[----:B-1----:R-:W-:-:S08]  /*0220*/  DFMA R12, R12, -R8, 1 ;  /* 0x3ff000000c0c742b */ /* 0x002fd00000000808 */
[----:B------:R-:W-:-:S08]  /*0230*/  DMUL R12, R12, 550 ;  /* 0x408130000c0c7828 */ /* 0x000fd00000000000 */
[----:B--2---:R-:W-:-:S06]  /*0240*/  DFMA R12, R12, R14, R16 ;  /* 0x0000000e0c0c722b */ /* 0x004fcc0000000010 */
[----:B------:R1:W2:Y:S01]  /*0250*/  F2F.F32.F64 R23, R12 ;  /* 0x0000000c00177310 */ /* 0x0002a20000301000 */
[----:B------:R-:W-:Y:S01]  /*0260*/  UMOV UR6, 0xa3d70a4 ;  /* 0x0a3d70a400067882 */ /* 0x000fe20000000000 */
[----:B------:R-:W-:Y:S02]  /*0270*/  UMOV UR7, 0x401aa3d7 ;  /* 0x401aa3d700077882 */ /* 0x000fe40000000000 */
[----:B-1----:R-:W1:Y:S01]  /*0280*/  LDC.64 R12, c[0x0][0x398] ;  /* 0x0000e600ff0c7b82 */ /* 0x002e620000000a00 */
[----:B--2---:R2:W-:Y:S04]  /*0290*/  STG.E desc[UR4][R2.64], R23 ;  /* 0x0000001702007986 */ /* 0x0045e8000c101904 */
[----:B------:R-:W3:Y:S04]  /*02a0*/  LDG.E R22, desc[UR4][R4.64] ;  /* 0x0000000404167981 */ /* 0x000ee8000c1e1900 */
[----:B------:R-:W4:Y:S04]  /*02b0*/  LDG.E R16, desc[UR4][R6.64+0x4] ;  /* 0x0000040406107981 */ /* 0x000f28000c1e1900 */
[----:B------:R-:W0:Y:S01]  /*02c0*/  LDG.E R18, desc[UR4][R6.64] ;  /* 0x0000000406127981 */ /* 0x000e22000c1e1900 */
[----:B------:R-:W-:Y:S08]  /*02d0*/  F2F.F64.F32 R10, R23 ;  /* 0x00000017000a7310 */ /* 0x000ff00000201800 */
[----:B---3--:R-:W3:Y:S08]  /*02e0*/  F2F.F64.F32 R14, R22 ;  /* 0x00000016000e7310 */ /* 0x008ef00000201800 */
[----:B----4-:R-:W4:Y:S01]  /*02f0*/  F2F.F64.F32 R16, R16 ;  /* 0x0000001000107310 */ /* 0x010f220000201800 */
[----:B---3--:R-:W-:-:S07]  /*0300*/  DMUL R14, R14, UR6 ;  /* 0x000000060e0e7c28 */ /* 0x008fce0008000000 */
[----:B0-----:R-:W0:Y:S01]  /*0310*/  F2F.F64.F32 R18, R18 ;  /* 0x0000001200127310 */ /* 0x001e220000201800 */
[----:B----4-:R-:W-:-:S08]  /*0320*/  DMUL R14, R14, R16 ;  /* 0x000000100e0e7228 */ /* 0x010fd00000000000 */
[----:B0-----:R-:W-:Y:S01]  /*0330*/  DFMA R14, R14, R18, R10 ;  /* 0x000000120e0e722b */ /* 0x001fe2000000000a */
[----:B-1----:R-:W-:-:S05]  /*0340*/  IMAD.WIDE R10, R0, 0x4, R12 ;  /* 0x00000004000a7825 */ /* 0x002fca00078e020c */
[----:B------:R-:W0:Y:S02]  /*0350*/  F2F.F32.F64 R19, R14 ;  /* 0x0000000e00137310 */ /* 0x000e240000301000 */
[----:B0-----:R-:W-:Y:S04]  /*0360*/  STG.E desc[UR4][R2.64], R19 ;  /* 0x0000001302007986 */ /* 0x001fe8000c101904 */
[----:B------:R-:W3:Y:S04]  /*0370*/  LDG.E R0, desc[UR4][R10.64+0x8] ;  /* 0x000008040a007981 */ /* 0x000ee8000c1e1900 */
[----:B------:R-:W3:Y:S04]  /*0380*/  LDG.E R13, desc[UR4][R10.64+0x4] ;  /* 0x000004040a0d7981 */ /* 0x000ee8000c1e1900 */
[----:B------:R-:W4:Y:S04]  /*0390*/  LDG.E R20, desc[UR4][R4.64+0xc] ;  /* 0x00000c0404147981 */ /* 0x000f28000c1e1900 */
[----:B------:R-:W5:Y:S01]  /*03a0*/  LDG.E R21, desc[UR4][R6.64+0x4] ;  /* 0x0000040406157981 */ /* 0x000f62000c1e1900 */
[----:B---3--:R-:W-:-:S04]  /*03b0*/  FADD R0, -R0, -R13 ;  /* 0x8000000d00007221 */ /* 0x008fc80000000100 */
[----:B------:R-:W0:Y:S08]  /*03c0*/  F2F.F64.F32 R12, R0 ;  /* 0x00000000000c7310 */ /* 0x000e300000201800 */
[----:B----4-:R-:W1:Y:S01]  /*03d0*/  F2F.F64.F32 R16, R20 ;  /* 0x0000001400107310 */ /* 0x010e620000201800 */
[----:B0-----:R-:W-:-:S07]  /*03e0*/  DMUL R12, R12, UR6 ;  /* 0x000000060c0c7c28 */ /* 0x001fce0008000000 */
[----:B-----5:R-:W0:Y:S01]  /*03f0*/  F2F.F64.F32 R14, R21 ;  /* 0x00000015000e7310 */ /* 0x020e220000201800 */
[----:B-1----:R-:W-:-:S07]  /*0400*/  DMUL R12, R12, R16 ;  /* 0x000000100c0c7228 */ /* 0x002fce0000000000 */
[----:B------:R-:W1:Y:S01]  /*0410*/  F2F.F64.F32 R16, R19 ;  /* 0x0000001300107310 */ /* 0x000e620000201800 */
[----:B0-----:R-:W-:-:S08]  /*0420*/  DMUL R12, R12, R14 ;  /* 0x0000000e0c0c7228 */ /* 0x001fd00000000000 */
[----:B-1----:R-:W-:-:S06]  /*0430*/  DFMA R16, R14, R12, R16 ;  /* 0x0000000c0e10722b */ /* 0x002fcc0000000010 */
[----:B--2---:R-:W0:Y:S02]  /*0440*/  F2F.F32.F64 R23, R16 ;  /* 0x0000001000177310 */ /* 0x004e240000301000 */
[----:B0-----:R0:W-:Y:S04]  /*0450*/  STG.E desc[UR4][R2.64], R23 ;  /* 0x0000001702007986 */ /* 0x0011e8000c101904 */
[----:B------:R-:W2:Y:S04]  /*0460*/  LDG.E R14, desc[UR4][R4.64+0x18] ;  /* 0x00001804040e7981 */ /* 0x000ea8000c1e1900 */
[----:B------:R-:W2:Y:S04]  /*0470*/  LDG.E R15, desc[UR4][R4.64+0xc] ;  /* 0x00000c04040f7981 */ /* 0x000ea8000c1e1900 */
[----:B------:R-:W3:Y:S04]  /*0480*/  LDG.E R18, desc[UR4][R6.64+0x8] ;  /* 0x0000080406127981 */ /* 0x000ee8000c1e1900 */
[----:B------:R-:W4:Y:S01]  /*0490*/  LDG.E R20, desc[UR4][R6.64+0x4] ;  /* 0x0000040406147981 */ /* 0x000f22000c1e1900 */
[----:B------:R0:W-:Y:S03]  /*04a0*/  F2F.F64.F32 R12, R23 ;  /* 0x00000017000c7310 */ /* 0x0001e60000201800 */
[----:B0-----:R-:W5:Y:S01]  /*04b0*/  LDG.E R23, desc[UR4][R2.64+0x4] ;  /* 0x0000040402177981 */ /* 0x001f62000c1e1900 */
[----:B--2---:R-:W-:-:S04]  /*04c0*/  FADD R0, R14, -R15 ;  /* 0x8000000f0e007221 */ /* 0x004fc80000000000 */
[----:B------:R-:W0:Y:S08]  /*04d0*/  F2F.F64.F32 R14, R0 ;  /* 0x00000000000e7310 */ /* 0x000e300000201800 */
[----:B---3--:R-:W1:Y:S01]  /*04e0*/  F2F.F64.F32 R18, R18 ;  /* 0x0000001200127310 */ /* 0x008e620000201800 */
[----:B0-----:R-:W-:-:S07]  /*04f0*/  DMUL R14, R14, UR6 ;  /* 0x000000060e0e7c28 */ /* 0x001fce0008000000 */
[----:B----4-:R-:W0:Y:S01]  /*0500*/  F2F.F64.F32 R16, R20 ;  /* 0x0000001400107310 */ /* 0x010e220000201800 */
[----:B-1----:R-:W-:-:S08]  /*0510*/  DMUL R14, R14, R18 ;  /* 0x000000120e0e7228 */ /* 0x002fd00000000000 */
[----:B0-----:R-:W-:-:S06]  /*0520*/  DFMA R12, R14, R16, R12 ;  /* 0x000000100e0c722b */ /* 0x001fcc000000000c */
[----:B------:R-:W0:Y:S02]  /*0530*/  F2F.F32.F64 R25, R12 ;  /* 0x0000000c00197310 */ /* 0x000e240000301000 */
[----:B0-----:R-:W-:Y:S04]  /*0540*/  STG.E desc[UR4][R2.64], R25 ;  /* 0x0000001902007986 */ /* 0x001fe8000c101904 */
[----:B------:R-:W2:Y:S04]  /*0550*/  LDG.E R14, desc[UR4][R10.64+0xc] ;  /* 0x00000c040a0e7981 */ /* 0x000ea8000c1e1900 */
[----:B------:R-:W2:Y:S04]  /*0560*/  LDG.E R15, desc[UR4][R10.64+0x8] ;  /* 0x000008040a0f7981 */ /* 0x000ea8000c1e1900 */
[----:B------:R-:W3:Y:S04]  /*0570*/  LDG.E R16, desc[UR4][R4.64+0x18] ;  /* 0x0000180404107981 */ /* 0x000ee8000c1e1900 */
[----:B------:R-:W4:Y:S01]  /*0580*/  LDG.E R19, desc[UR4][R6.64+0x8] ;  /* 0x0000080406137981 */ /* 0x000f22000c1e1900 */
[----:B------:R-:W-:Y:S01]  /*0590*/  F2F.F64.F32 R12, R25 ;  /* 0x00000019000c7310 */ /* 0x000fe20000201800 */
[----:B--2---:R-:W-:-:S07]  /*05a0*/  FADD R0, R14, R15 ;  /* 0x0000000f0e007221 */ /* 0x004fce0000000000 */
[----:B------:R-:W0:Y:S08]  /*05b0*/  F2F.F64.F32 R14, R0 ;  /* 0x00000000000e7310 */ /* 0x000e300000201800 */
[----:B---3--:R-:W1:Y:S01]  /*05c0*/  F2F.F64.F32 R16, R16 ;  /* 0x0000001000107310 */ /* 0x008e620000201800 */
[----:B0-----:R-:W-:-:S07]  /*05d0*/  DMUL R14, R14, UR6 ;  /* 0x000000060e0e7c28 */ /* 0x001fce0008000000 */
[----:B----4-:R-:W0:Y:S01]  /*05e0*/  F2F.F64.F32 R18, R19 ;  /* 0x0000001300127310 */ /* 0x010e220000201800 */
[----:B-1----:R-:W-:-:S08]  /*05f0*/  DMUL R14, R14, R16 ;  /* 0x000000100e0e7228 */ /* 0x002fd00000000000 */
[----:B0-----:R-:W-:-:S08]  /*0600*/  DMUL R14, R14, R18 ;  /* 0x000000120e0e7228 */ /* 0x001fd00000000000 */
[----:B------:R-:W-:-:S10]  /*0610*/  DFMA R12, R18, R14, R12 ;  /* 0x0000000e120c722b */ /* 0x000fd4000000000c */
[----:B------:R-:W0:Y:S02]  /*0620*/  F2F.F32.F64 R13, R12 ;  /* 0x0000000c000d7310 */ /* 0x000e240000301000 */
[----:B0-----:R0:W-:Y:S04]  /*0630*/  STG.E desc[UR4][R2.64], R13 ;  /* 0x0000000d02007986 */ /* 0x0011e8000c101904 */
[----:B------:R-:W2:Y:S04]  /*0640*/  LDG.E R22, desc[UR4][R4.64+0x24] ;  /* 0x0000240404167981 */ /* 0x000ea8000c1e1900 */
[----:B------:R-:W3:Y:S04]  /*0650*/  LDG.E R17, desc[UR4][R6.64+0xc] ;  /* 0x00000c0406117981 */ /* 0x000ee8000c1e1900 */
[----:B------:R-:W4:Y:S01]  /*0660*/  LDG.E R0, desc[UR4][R6.64+0x8] ;  /* 0x0000080406007981 */ /* 0x000f22000c1e1900 */
[----:B------:R-:W-:Y:S08]  /*0670*/  F2F.F64.F32 R20, R13 ;  /* 0x0000000d00147310 */ /* 0x000ff00000201800 */
[----:B--2---:R-:W1:Y:S08]  /*0680*/  F2F.F64.F32 R14, R22 ;  /* 0x00000016000e7310 */ /* 0x004e700000201800 */
[----:B---3--:R-:W2:Y:S01]  /*0690*/  F2F.F64.F32 R16, R17 ;  /* 0x0000001100107310 */ /* 0x008ea20000201800 */
[----:B-1----:R-:W-:-:S07]  /*06a0*/  DMUL R14, R14, UR6 ;  /* 0x000000060e0e7c28 */ /* 0x002fce0008000000 */
[----:B----4-:R-:W1:Y:S01]  /*06b0*/  F2F.F64.F32 R18, R0 ;  /* 0x0000000000127310 */ /* 0x010e620000201800 */
[----:B--2---:R-:W-:-:S08]  /*06c0*/  DMUL R14, R14, R16 ;  /* 0x000000100e0e7228 */ /* 0x004fd00000000000 */
[----:B-1----:R-:W-:-:S10]  /*06d0*/  DFMA R14, -R14, R18, R20 ;  /* 0x000000120e0e722b */ /* 0x002fd40000000114 */
[----:B------:R-:W1:Y:S02]  /*06e0*/  F2F.F32.F64 R15, R14 ;  /* 0x0000000e000f7310 */ /* 0x000e640000301000 */
[----:B-1----:R1:W-:Y:S04]  /*06f0*/  STG.E desc[UR4][R2.64], R15 ;  /* 0x0000000f02007986 */ /* 0x0023e8000c101904 */
[----:B------:R-:W0:Y:S04]  /*0700*/  LDG.E R20, desc[UR4][R6.64+0x4] ;  /* 0x0000040406147981 */ /* 0x000e28000c1e1900 */
[----:B------:R-:W2:Y:S01]  /*0710*/  LDG.E R21, desc[UR4][R4.64+0x10] ;  /* 0x0000100404157981 */ /* 0x000ea2000c1e1900 */
[----:B-----5:R-:W-:Y:S08]  /*0720*/  F2F.F64.F32 R18, R23 ;  /* 0x0000001700127310 */ /* 0x020ff00000201800 */
[----:B0-----:R-:W0:Y:S08]  /*0730*/  F2F.F64.F32 R12, R20 ;  /* 0x00000014000c7310 */ /* 0x001e300000201800 */
[----:B--2---:R-:W2:Y:S01]  /*0740*/  F2F.F64.F32 R16, R21 ;  /* 0x0000001500107310 */ /* 0x004ea20000201800 */
[----:B0-----:R-:W-:-:S08]  /*0750*/  DFMA R12, R12, -R8, 1 ;  /* 0x3ff000000c0c742b */ /* 0x001fd00000000808 */
[----:B------:R-:W-:-:S08]  /*0760*/  DMUL R12, R12, 550 ;  /* 0x408130000c0c7828 */ /* 0x000fd00000000000 */
[----:B--2---:R-:W-:-:S10]  /*0770*/  DFMA R12, -R12, R16, R18 ;  /* 0x000000100c0c722b */ /* 0x004fd40000000112 */
[----:B------:R-:W0:Y:S02]  /*0780*/  F2F.F32.F64 R13, R12 ;  /* 0x0000000c000d7310 */ /* 0x000e240000301000 */
[----:B0-----:R0:W-:Y:S04]  /*0790*/  STG.E desc[UR4][R2.64+0x4], R13 ;  /* 0x0000040d02007986 */ /* 0x0011e8000c101904 */
[----:B------:R-:W1:Y:S04]  /*07a0*/  LDG.E R0, desc[UR4][R6.64+0x8] ;  /* 0x0000080406007981 */ /* 0x000e68000c1e1900 */
[----:B------:R-:W2:Y:S01]  /*07b0*/  LDG.E R22, desc[UR4][R4.64+0x1c] ;  /* 0x00001c0404167981 */ /* 0x000ea2000c1e1900 */
[----:B------:R-:W-:Y:S08]  /*07c0*/  F2F.F64.F32 R18, R13 ;  /* 0x0000000d00127310 */ /* 0x000ff00000201800 */
[----:B-1----:R-:W1:Y:S08]  /*07d0*/  F2F.F64.F32 R14, R0 ;  /* 0x00000000000e7310 */ /* 0x002e700000201800 */
[----:B--2---:R-:W2:Y:S01]  /*07e0*/  F2F.F64.F32 R16, R22 ;  /* 0x0000001600107310 */ /* 0x004ea20000201800 */
[----:B-1----:R-:W-:-:S08]  /*07f0*/  DFMA R14, R14, -R8, 1 ;  /* 0x3ff000000e0e742b */ /* 0x002fd00000000808 */
[----:B------:R-:W-:-:S08]  /*0800*/  DMUL R14, R14, 550 ;  /* 0x408130000e0e7828 */ /* 0x000fd00000000000 */
[----:B--2---:R-:W-:-:S10]  /*0810*/  DFMA R14, R14, R16, R18 ;  /* 0x000000100e0e722b */ /* 0x004fd40000000012 */
[----:B------:R-:W1:Y:S02]  /*0820*/  F2F.F32.F64 R15, R14 ;  /* 0x0000000e000f7310 */ /* 0x000e640000301000 */
[----:B-1----:R1:W-:Y:S04]  /*0830*/  STG.E desc[UR4][R2.64+0x4], R15 ;  /* 0x0000040f02007986 */ /* 0x0023e8000c101904 */
[----:B------:R-:W0:Y:S04]  /*0840*/  LDG.E R23, desc[UR4][R4.64+0x4] ;  /* 0x0000040404177981 */ /* 0x000e28000c1e1900 */
[----:B------:R-:W2:Y:S04]  /*0850*/  LDG.E R16, desc[UR4][R6.64+0x4] ;  /* 0x0000040406107981 */ /* 0x000ea8000c1e1900 */
[----:B------:R-:W3:Y:S01]  /*0860*/  LDG.E R18, desc[UR4][R6.64] ;  /* 0x0000000406127981 */ /* 0x000ee2000c1e1900 */
[----:B------:R-:W-:Y:S08]  /*0870*/  F2F.F64.F32 R20, R15 ;  /* 0x0000000f00147310 */ /* 0x000ff00000201800 */
[----:B0-----:R-:W0:Y:S08]  /*0880*/  F2F.F64.F32 R12, R23 ;  /* 0x00000017000c7310 */ /* 0x001e300000201800 */
[----:B--2---:R-:W2:Y:S01]  /*0890*/  F2F.F64.F32 R16, R16 ;  /* 0x0000001000107310 */ /* 0x004ea20000201800 */
[----:B0-----:R-:W-:-:S07]  /*08a0*/  DMUL R12, R12, UR6 ;  /* 0x000000060c0c7c28 */ /* 0x001fce0008000000 */
[----:B---3--:R-:W0:Y:S01]  /*08b0*/  F2F.F64.F32 R18, R18 ;  /* 0x0000001200127310 */ /* 0x008e220000201800 */
[----:B--2---:R-:W-:-:S08]  /*08c0*/  DMUL R12, R12, R16 ;  /* 0x000000100c0c7228 */ /* 0x004fd00000000000 */
[----:B0-----:R-:W-:-:S06]  /*08d0*/  DFMA R12, R12, R18, R20 ;  /* 0x000000120c0c722b */ /* 0x001fcc0000000014 */
[----:B------:R-:W0:Y:S02]  /*08e0*/  F2F.F32.F64 R21, R12 ;  /* 0x0000000c00157310 */ /* 0x000e240000301000 */
[----:B0-----:R0:W-:Y:S04]  /*08f0*/  STG.E desc[UR4][R2.64+0x4], R21 ;  /* 0x0000041502007986 */ /* 0x0011e8000c101904 */
[----:B------:R-:W2:Y:S04]  /*0900*/  LDG.E R0, desc[UR4][R10.64+0x8] ;  /* 0x000008040a007981 */ /* 0x000ea8000c1e1900 */
[----:B------:R-:W2:Y:S04]  /*0910*/  LDG.E R17, desc[UR4][R10.64+0x4] ;  /* 0x000004040a117981 */ /* 0x000ea8000c1e1900 */
[----:B------:R-:W3:Y:S04]  /*0920*/  LDG.E R20, desc[UR4][R4.64+0x10] ;  /* 0x0000100404147981 */ /* 0x000ee8000c1e1900 */
[----:B------:R-:W4:Y:S01]  /*0930*/  LDG.E R19, desc[UR4][R6.64+0x4] ;  /* 0x0000040406137981 */ /* 0x000f22000c1e1900 */
[----:B------:R-:W-:Y:S01]  /*0940*/  F2F.F64.F32 R12, R21 ;  /* 0x00000015000c7310 */ /* 0x000fe20000201800 */
[----:B--2---:R-:W-:-:S07]  /*0950*/  FADD R0, -R0, -R17 ;  /* 0x8000001100007221 */ /* 0x004fce0000000100 */
[----:B-1----:R-:W1:Y:S08]  /*0960*/  F2F.F64.F32 R14, R0 ;  /* 0x00000000000e7310 */ /* 0x002e700000201800 */
[----:B---3--:R-:W2:Y:S01]  /*0970*/  F2F.F64.F32 R16, R20 ;  /* 0x0000001400107310 */ /* 0x008ea20000201800 */
[----:B-1----:R-:W-:-:S07]  /*0980*/  DMUL R14, R14, UR6 ;  /* 0x000000060e0e7c28 */ /* 0x002fce0008000000 */
[----:B----4-:R-:W1:Y:S01]  /*0990*/  F2F.F64.F32 R18, R19 ;  /* 0x0000001300127310 */ /* 0x010e620000201800 */
[----:B--2---:R-:W-:-:S08]  /*09a0*/  DMUL R14, R14, R16 ;  /* 0x000000100e0e7228 */ /* 0x004fd00000000000 */
[----:B-1----:R-:W-:-:S08]  /*09b0*/  DMUL R14, R14, R18 ;  /* 0x000000120e0e7228 */ /* 0x002fd00000000000 */
[----:B------:R-:W-:-:S06]  /*09c0*/  DFMA R14, R18, R14, R12 ;  /* 0x0000000e120e722b */ /* 0x000fcc000000000c */
[----:B------:R-:W1:Y:S02]  /*09d0*/  F2F.F32.F64 R23, R14 ;  /* 0x0000000e00177310 */ /* 0x000e640000301000 */
[----:B-1----:R-:W-:Y:S04]  /*09e0*/  STG.E desc[UR4][R2.64+0x4], R23 ;  /* 0x0000041702007986 */ /* 0x002fe8000c101904 */
[----:B------:R-:W2:Y:S04]  /*09f0*/  LDG.E R16, desc[UR4][R4.64+0x1c] ;  /* 0x00001c0404107981 */ /* 0x000ea8000c1e1900 */
[----:B------:R-:W2:Y:S04]  /*0a00*/  LDG.E R17, desc[UR4][R4.64+0x10] ;  /* 0x0000100404117981 */ /* 0x000ea8000c1e1900 */
[----:B------:R-:W3:Y:S04]  /*0a10*/  LDG.E R18, desc[UR4][R6.64+0x8] ;  /* 0x0000080406127981 */ /* 0x000ee8000c1e1900 */
[----:B------:R-:W4:Y:S01]  /*0a20*/  LDG.E R20, desc[UR4][R6.64+0x4] ;  /* 0x0000040406147981 */ /* 0x000f22000c1e1900 */
[----:B------:R-:W-:Y:S01]  /*0a30*/  F2F.F64.F32 R12, R23 ;  /* 0x00000017000c7310 */ /* 0x000fe20000201800 */
[----:B--2---:R-:W-:-:S07]  /*0a40*/  FADD R0, R16, -R17 ;  /* 0x8000001110007221 */ /* 0x004fce0000000000 */
[----:B------:R-:W1:Y:S08]  /*0a50*/  F2F.F64.F32 R16, R0 ;  /* 0x0000000000107310 */ /* 0x000e700000201800 */
[----:B---3--:R-:W2:Y:S01]  /*0a60*/  F2F.F64.F32 R18, R18 ;  /* 0x0000001200127310 */ /* 0x008ea20000201800 */
[----:B-1----:R-:W-:-:S07]  /*0a70*/  DMUL R16, R16, UR6 ;  /* 0x0000000610107c28 */ /* 0x002fce0008000000 */
[----:B----4-:R-:W1:Y:S01]  /*0a80*/  F2F.F64.F32 R14, R20 ;  /* 0x00000014000e7310 */ /* 0x010e620000201800 */
[----:B--2---:R-:W-:-:S08]  /*0a90*/  DMUL R16, R16, R18 ;  /* 0x0000001210107228 */ /* 0x004fd00000000000 */
[----:B-1----:R-:W-:-:S06]  /*0aa0*/  DFMA R12, R16, R14, R12 ;  /* 0x0000000e100c722b */ /* 0x002fcc000000000c */
[----:B------:R-:W1:Y:S02]  /*0ab0*/  F2F.F32.F64 R25, R12 ;  /* 0x0000000c00197310 */ /* 0x000e640000301000 */
[----:B-1----:R-:W-:Y:S04]  /*0ac0*/  STG.E desc[UR4][R2.64+0x4], R25 ;  /* 0x0000041902007986 */ /* 0x002fe8000c101904 */
[----:B------:R-:W2:Y:S04]  /*0ad0*/  LDG.E R14, desc[UR4][R10.64+0xc] ;  /* 0x00000c040a0e7981 */ /* 0x000ea8000c1e1900 */
[----:B------:R-:W2:Y:S04]  /*0ae0*/  LDG.E R15, desc[UR4][R10.64+0x8] ;  /* 0x000008040a0f7981 */ /* 0x000ea8000c1e1900 */
[----:B------:R-:W3:Y:S04]  /*0af0*/  LDG.E R16, desc[UR4][R4.64+0x1c] ;  /* 0x00001c0404107981 */ /* 0x000ee8000c1e1900 */
[----:B------:R-:W4:Y:S01]  /*0b00*/  LDG.E R19, desc[UR4][R6.64+0x8] ;  /* 0x0000080406137981 */ /* 0x000f22000c1e1900 */
[----:B------:R-:W-:Y:S01]  /*0b10*/  F2F.F64.F32 R12, R25 ;  /* 0x00000019000c7310 */ /* 0x000fe20000201800 */
[----:B--2---:R-:W-:-:S07]  /*0b20*/  FADD R0, R14, R15 ;  /* 0x0000000f0e007221 */ /* 0x004fce0000000000 */
[----:B------:R-:W1:Y:S08]  /*0b30*/  F2F.F64.F32 R14, R0 ;  /* 0x00000000000e7310 */ /* 0x000e700000201800 */
[----:B---3--:R-:W2:Y:S01]  /*0b40*/  F2F.F64.F32 R16, R16 ;  /* 0x0000001000107310 */ /* 0x008ea20000201800 */
[----:B-1----:R-:W-:-:S07]  /*0b50*/  DMUL R14, R14, UR6 ;  /* 0x000000060e0e7c28 */ /* 0x002fce0008000000 */
[----:B----4-:R-:W1:Y:S01]  /*0b60*/  F2F.F64.F32 R18, R19 ;  /* 0x0000001300127310 */ /* 0x010e620000201800 */
[----:B--2---:R-:W-:-:S08]  /*0b70*/  DMUL R14, R14, R16 ;  /* 0x000000100e0e7228 */ /* 0x004fd00000000000 */
[----:B-1----:R-:W-:-:S08]  /*0b80*/  DMUL R14, R14, R18 ;  /* 0x000000120e0e7228 */ /* 0x002fd00000000000 */
[----:B------:R-:W-:-:S10]  /*0b90*/  DFMA R12, R18, R14, R12 ;  /* 0x0000000e120c722b */ /* 0x000fd4000000000c */
[----:B------:R-:W1:Y:S02]  /*0ba0*/  F2F.F32.F64 R13, R12 ;  /* 0x0000000c000d7310 */ /* 0x000e640000301000 */
[----:B-1----:R1:W-:Y:S04]  /*0bb0*/  STG.E desc[UR4][R2.64+0x4], R13 ;  /* 0x0000040d02007986 */ /* 0x0023e8000c101904 */
[----:B------:R-:W2:Y:S04]  /*0bc0*/  LDG.E R22, desc[UR4][R4.64+0x28] ;  /* 0x0000280404167981 */ /* 0x000ea8000c1e1900 */
[----:B------:R-:W3:Y:S04]  /*0bd0*/  LDG.E R17, desc[UR4][R6.64+0xc] ;  /* 0x00000c0406117981 */ /* 0x000ee8000c1e1900 */
[----:B------:R-:W4:Y:S01]  /*0be0*/  LDG.E R0, desc[UR4][R6.64+0x8] ;  /* 0x0000080406007981 */ /* 0x000f22000c1e1900 */
[----:B0-----:R-:W-:Y:S08]  /*0bf0*/  F2F.F64.F32 R20, R13 ;  /* 0x0000000d00147310 */ /* 0x001ff00000201800 */
[----:B--2---:R-:W0:Y:S08]  /*0c00*/  F2F.F64.F32 R14, R22 ;  /* 0x00000016000e7310 */ /* 0x004e300000201800 */
[----:B---3--:R-:W2:Y:S01]  /*0c10*/  F2F.F64.F32 R16, R17 ;  /* 0x0000001100107310 */ /* 0x008ea20000201800 */
[----:B0-----:R-:W-:-:S07]  /*0c20*/  DMUL R14, R14, UR6 ;  /* 0x000000060e0e7c28 */ /* 0x001fce0008000000 */
[----:B----4-:R-:W0:Y:S01]  /*0c30*/  F2F.F64.F32 R18, R0 ;  /* 0x0000000000127310 */ /* 0x010e220000201800 */
[----:B--2---:R-:W-:-:S08]  /*0c40*/  DMUL R14, R14, R16 ;  /* 0x000000100e0e7228 */ /* 0x004fd00000000000 */
[----:B0-----:R-:W-:Y:S01]  /*0c50*/  DFMA R14, -R14, R18, R20 ;  /* 0x000000120e0e722b */ /* 0x001fe20000000114 */
[----:B------:R-:W2:Y:S09]  /*0c60*/  LDG.E R18, desc[UR4][R2.64+0x8] ;  /* 0x0000080402127981 */ /* 0x000eb2000c1e1900 */
[----:B------:R-:W0:Y:S02]  /*0c70*/  F2F.F32.F64 R15, R14 ;  /* 0x0000000e000f7310 */ /* 0x000e240000301000 */
[----:B0-----:R0:W-:Y:S04]  /*0c80*/  STG.E desc[UR4][R2.64+0x4], R15 ;  /* 0x0000040f02007986 */ /* 0x0011e8000c101904 */
[----:B------:R-:W1:Y:S04]  /*0c90*/  LDG.E R20, desc[UR4][R6.64+0x4] ;  /* 0x0000040406147981 */ /* 0x000e68000c1e1900 */
[----:B------:R-:W3:Y:S01]  /*0ca0*/  LDG.E R21, desc[UR4][R4.64+0x14] ;  /* 0x0000140404157981 */ /* 0x000ee2000c1e1900 */
[----:B--2---:R-:W-:Y:S08]  /*0cb0*/  F2F.F64.F32 R18, R18 ;  /* 0x0000001200127310 */ /* 0x004ff00000201800 */
[----:B-1----:R-:W1:Y:S08]  /*0cc0*/  F2F.F64.F32 R12, R20 ;  /* 0x00000014000c7310 */ /* 0x002e700000201800 */
[----:B---3--:R-:W2:Y:S01]  /*0cd0*/  F2F.F64.F32 R16, R21 ;  /* 0x0000001500107310 */ /* 0x008ea20000201800 */
[----:B-1----:R-:W-:-:S08]  /*0ce0*/  DFMA R12, R12, -R8, 1 ;  /* 0x3ff000000c0c742b */ /* 0x002fd00000000808 */
[----:B------:R-:W-:-:S08]  /*0cf0*/  DMUL R12, R12, 550 ;  /* 0x408130000c0c7828 */ /* 0x000fd00000000000 */
[----:B--2---:R-:W-:-:S10]  /*0d00*/  DFMA R12, -R12, R16, R18 ;  /* 0x000000100c0c722b */ /* 0x004fd40000000112 */
[----:B------:R-:W1:Y:S02]  /*0d10*/  F2F.F32.F64 R13, R12 ;  /* 0x0000000c000d7310 */ /* 0x000e640000301000 */
[----:B-1----:R1:W-:Y:S04]  /*0d20*/  STG.E desc[UR4][R2.64+0x8], R13 ;  /* 0x0000080d02007986 */ /* 0x0023e8000c101904 */
[----:B------:R-:W0:Y:S04]  /*0d30*/  LDG.E R0, desc[UR4][R6.64+0x8] ;  /* 0x0000080406007981 */ /* 0x000e28000c1e1900 */
[----:B------:R-:W2:Y:S01]  /*0d40*/  LDG.E R22, desc[UR4][R4.64+0x20] ;  /* 0x0000200404167981 */ /* 0x000ea2000c1e1900 */
[----:B------:R-:W-:Y:S08]  /*0d50*/  F2F.F64.F32 R16, R13 ;  /* 0x0000000d00107310 */ /* 0x000ff00000201800 */
[----:B0-----:R-:W0:Y:S02]  /*0d60*/  F2F.F64.F32 R14, R0 ;  /* 0x00000000000e7310 */ /* 0x001e240000201800 */
[----:B0-----:R-:W-:-:S06]  /*0d70*/  DFMA R14, R14, -R8, 1 ;  /* 0x3ff000000e0e742b */ /* 0x001fcc0000000808 */
[----:B--2---:R-:W0:Y:S02]  /*0d80*/  F2F.F64.F32 R8, R22 ;  /* 0x0000001600087310 */ /* 0x004e240000201800 */
[----:B------:R-:W-:-:S08]  /*0d90*/  DMUL R14, R14, 550 ;  /* 0x408130000e0e7828 */ /* 0x000fd00000000000 */
[----:B0-----:R-:W-:-:S10]  /*0da0*/  DFMA R8, R14, R8, R16 ;  /* 0x000000080e08722b */ /* 0x001fd40000000010 */
[----:B------:R-:W0:Y:S02]  /*0db0*/  F2F.F32.F64 R9, R8 ;  /* 0x0000000800097310 */ /* 0x000e240000301000 */
[----:B0-----:R0:W-:Y:S04]  /*0dc0*/  STG.E desc[UR4][R2.64+0x8], R9 ;  /* 0x0000080902007986 */ /* 0x0011e8000c101904 */
[----:B------:R-:W1:Y:S04]  /*0dd0*/  LDG.E R20, desc[UR4][R4.64+0x8] ;  /* 0x0000080404147981 */ /* 0x000e68000c1e1900 */
[----:B------:R-:W2:Y:S04]  /*0de0*/  LDG.E R14, desc[UR4][R6.64+0x4] ;  /* 0x00000404060e7981 */ /* 0x000ea8000c1e1900 */
[----:B------:R-:W3:Y:S01]  /*0df0*/  LDG.E R16, desc[UR4][R6.64] ;  /* 0x0000000406107981 */ /* 0x000ee2000c1e1900 */
[----:B------:R-:W-:Y:S08]  /*0e00*/  F2F.F64.F32 R18, R9 ;  /* 0x0000000900127310 */ /* 0x000ff00000201800 */
[----:B-1----:R-:W1:Y:S08]  /*0e10*/  F2F.F64.F32 R12, R20 ;  /* 0x00000014000c7310 */ /* 0x002e700000201800 */
[----:B--2---:R-:W2:Y:S01]  /*0e20*/  F2F.F64.F32 R14, R14 ;  /* 0x0000000e000e7310 */ /* 0x004ea20000201800 */
[----:B-1----:R-:W-:-:S07]  /*0e30*/  DMUL R12, R12, UR6 ;  /* 0x000000060c0c7c28 */ /* 0x002fce0008000000 */
[----:B---3--:R-:W1:Y:S01]  /*0e40*/  F2F.F64.F32 R16, R16 ;  /* 0x0000001000107310 */ /* 0x008e620000201800 */
[----:B--2---:R-:W-:-:S08]  /*0e50*/  DMUL R12, R12, R14 ;  /* 0x0000000e0c0c7228 */ /* 0x004fd00000000000 */
[----:B-1----:R-:W-:-:S06]  /*0e60*/  DFMA R12, R12, R16, R18 ;  /* 0x000000100c0c722b */ /* 0x002fcc0000000012 */
[----:B------:R-:W1:Y:S02]  /*0e70*/  F2F.F32.F64 R19, R12 ;  /* 0x0000000c00137310 */ /* 0x000e640000301000 */
[----:B-1----:R1:W-:Y:S04]  /*0e80*/  STG.E desc[UR4][R2.64+0x8], R19 ;  /* 0x0000081302007986 */ /* 0x0023e8000c101904 */
[----:B------:R-:W2:Y:S04]  /*0e90*/  LDG.E R0, desc[UR4][R10.64+0x8] ;  /* 0x000008040a007981 */ /* 0x000ea8000c1e1900 */
[----:B------:R-:W2:Y:S04]  /*0ea0*/  LDG.E R15, desc[UR4][R10.64+0x4] ;  /* 0x000004040a0f7981 */ /* 0x000ea8000c1e1900 */
[----:B------:R-:W3:Y:S04]  /*0eb0*/  LDG.E R18, desc[UR4][R4.64+0x14] ;  /* 0x0000140404127981 */ /* 0x000ee8000c1e1900 */
[----:B------:R-:W4:Y:S01]  /*0ec0*/  LDG.E R17, desc[UR4][R6.64+0x4] ;  /* 0x0000040406117981 */ /* 0x000f22000c1e1900 */
[----:B------:R-:W-:Y:S01]  /*0ed0*/  F2F.F64.F32 R12, R19 ;  /* 0x00000013000c7310 */ /* 0x000fe20000201800 */
[----:B--2---:R-:W-:-:S07]  /*0ee0*/  FADD R0, -R0, -R15 ;  /* 0x8000000f00007221 */ /* 0x004fce0000000100 */
[----:B0-----:R-:W0:Y:S08]  /*0ef0*/  F2F.F64.F32 R8, R0 ;  /* 0x0000000000087310 */ /* 0x001e300000201800 */
[----:B---3--:R-:W2:Y:S01]  /*0f00*/  F2F.F64.F32 R14, R18 ;  /* 0x00000012000e7310 */ /* 0x008ea20000201800 */
[----:B0-----:R-:W-:-:S07]  /*0f10*/  DMUL R8, R8, UR6 ;  /* 0x0000000608087c28 */ /* 0x001fce0008000000 */
[----:B----4-:R-:W0:Y:S01]  /*0f20*/  F2F.F64.F32 R16, R17 ;  /* 0x0000001100107310 */ /* 0x010e220000201800 */
[----:B--2---:R-:W-:-:S08]  /*0f30*/  DMUL R8, R8, R14 ;  /* 0x0000000e08087228 */ /* 0x004fd00000000000 */
[----:B0-----:R-:W-:-:S08]  /*0f40*/  DMUL R8, R8, R16 ;  /* 0x0000001008087228 */ /* 0x001fd00000000000 */
[----:B------:R-:W-:-:S06]  /*0f50*/  DFMA R12, R16, R8, R12 ;  /* 0x00000008100c722b */ /* 0x000fcc000000000c */
[----:B------:R-:W0:Y:S02]  /*0f60*/  F2F.F32.F64 R21, R12 ;  /* 0x0000000c00157310 */ /* 0x000e240000301000 */
[----:B0-----:R-:W-:Y:S04]  /*0f70*/  STG.E desc[UR4][R2.64+0x8], R21 ;  /* 0x0000081502007986 */ /* 0x001fe8000c101904 */
[----:B------:R-:W2:Y:S04]  /*0f80*/  LDG.E R14, desc[UR4][R4.64+0x20] ;  /* 0x00002004040e7981 */ /* 0x000ea8000c1e1900 */
[----:B------:R-:W2:Y:S04]  /*0f90*/  LDG.E R15, desc[UR4][R4.64+0x14] ;  /* 0x00001404040f7981 */ /* 0x000ea8000c1e1900 */
[----:B------:R-:W3:Y:S04]  /*0fa0*/  LDG.E R16, desc[UR4][R6.64+0x8] ;  /* 0x0000080406107981 */ /* 0x000ee8000c1e1900 */
[----:B------:R-:W4:Y:S01]  /*0fb0*/  LDG.E R18, desc[UR4][R6.64+0x4] ;  /* 0x0000040406127981 */ /* 0x000f22000c1e1900 */
[----:B------:R-:W-:Y:S01]  /*0fc0*/  F2F.F64.F32 R8, R21 ;  /* 0x0000001500087310 */ /* 0x000fe20000201800 */
[----:B--2---:R-:W-:-:S07]  /*0fd0*/  FADD R0, R14, -R15 ;  /* 0x8000000f0e007221 */ /* 0x004fce0000000000 */
[----:B------:R-:W0:Y:S08]  /*0fe0*/  F2F.F64.F32 R14, R0 ;  /* 0x00000000000e7310 */ /* 0x000e300000201800 */
[----:B---3--:R-:W2:Y:S01]  /*0ff0*/  F2F.F64.F32 R16, R16 ;  /* 0x0000001000107310 */ /* 0x008ea20000201800 */
[----:B0-----:R-:W-:-:S07]  /*1000*/  DMUL R14, R14, UR6 ;  /* 0x000000060e0e7c28 */ /* 0x001fce0008000000 */
[----:B----4-:R-:W0:Y:S01]  /*1010*/  F2F.F64.F32 R12, R18 ;  /* 0x00000012000c7310 */ /* 0x010e220000201800 */
[----:B--2---:R-:W-:-:S08]  /*1020*/  DMUL R14, R14, R16 ;  /* 0x000000100e0e7228 */ /* 0x004fd00000000000 */
[----:B0-----:R-:W-:-:S06]  /*1030*/  DFMA R8, R14, R12, R8 ;  /* 0x0000000c0e08722b */ /* 0x001fcc0000000008 */
[----:B-1----:R-:W0:Y:S02]  /*1040*/  F2F.F32.F64 R19, R8 ;  /* 0x0000000800137310 */ /* 0x002e240000301000 */
        /* <DEDUP_REMOVED lines=15> */
[----:B0-----:R-:W-:Y:S04]  /*1140*/  STG.E desc[UR4][R2.64+0x8], R9 ;  /* 0x0000080902007986 */ /* 0x001fe8000c101904 */
[----:B------:R-:W2:Y:S04]  /*1150*/  LDG.E R4, desc[UR4][R4.64+0x2c] ;  /* 0x00002c0404047981 */ /* 0x000ea8000c1e1900 */
[----:B------:R-:W3:Y:S04]  /*1160*/  LDG.E R12, desc[UR4][R6.64+0xc] ;  /* 0x00000c04060c7981 */ /* 0x000ee8000c1e1900 */
[----:B------:R-:W4:Y:S01]  /*1170*/  LDG.E R14, desc[UR4][R6.64+0x8] ;  /* 0x00000804060e7981 */ /* 0x000f22000c1e1900 */
[----:B------:R-:W-:Y:S08]  /*1180*/  F2F.F64.F32 R16, R9 ;  /* 0x0000000900107310 */ /* 0x000ff00000201800 */
[----:B--2---:R-:W0:Y:S08]  /*1190*/  F2F.F64.F32 R10, R4 ;  /* 0x00000004000a7310 */ /* 0x004e300000201800 */
[----:B---3--:R-:W1:Y:S01]  /*11a0*/  F2F.F64.F32 R12, R12 ;  /* 0x0000000c000c7310 */ /* 0x008e620000201800 */
[----:B0-----:R-:W-:-:S07]  /*11b0*/  DMUL R10, R10, UR6 ;  /* 0x000000060a0a7c28 */ /* 0x001fce0008000000 */
[----:B----4-:R-:W0:Y:S01]  /*11c0*/  F2F.F64.F32 R14, R14 ;  /* 0x0000000e000e7310 */ /* 0x010e220000201800 */
[----:B-1----:R-:W-:-:S08]  /*11d0*/  DMUL R10, R10, R12 ;  /* 0x0000000c0a0a7228 */ /* 0x002fd00000000000 */
[----:B0-----:R-:W-:-:S10]  /*11e0*/  DFMA R10, -R10, R14, R16 ;  /* 0x0000000e0a0a722b */ /* 0x001fd40000000110 */
[----:B------:R-:W0:Y:S02]  /*11f0*/  F2F.F32.F64 R11, R10 ;  /* 0x0000000a000b7310 */ /* 0x000e240000301000 */
[----:B0-----:R-:W-:Y:S01]  /*1200*/  STG.E desc[UR4][R2.64+0x8], R11 ;  /* 0x0000080b02007986 */ /* 0x001fe2000c101904 */
[----:B------:R-:W-:Y:S05]  /*1210*/  EXIT ;  /* 0x000000000000794d */ /* 0x000fea0003800000 */
.L_x_61:
        /* <DEDUP_REMOVED lines=14> */
.L_x_157:


//--------------------- .text._Z12calc_cosinesiPfS_S_ --------------------------
	.section	.text._Z12calc_cosinesiPfS_S_,"ax",@progbits
	.align	128
        .global         _Z12calc_cosinesiPfS_S_
        .type           _Z12calc_cosinesiPfS_S_,@function
        .size           _Z12calc_cosinesiPfS_S_,(.L_x_158 - _Z12calc_cosinesiPfS_S_)
        .other          _Z12calc_cosinesiPfS_S_,@"STO_CUDA_ENTRY STV_DEFAULT"
_Z12calc_cosinesiPfS_S_:
.text._Z12calc_cosinesiPfS_S_:
[----:B------:R-:W-:Y:S01]  /*0000*/  LDC R1, c[0x0][0x37c] ;  /* 0x0000df00ff017b82 */ /* 0x000fe20000000800 */
[----:B------:R-:W0:Y:S07]  /*0010*/  S2R R0, SR_TID.X ;  /* 0x0000000000007919 */ /* 0x000e2e0000002100 */
[----:B------:R-:W0:Y:S01]  /*0020*/  S2UR UR5, SR_CTAID.X ;  /* 0x00000000000579c3 */ /* 0x000e220000002500 */
[----:B------:R-:W1:Y:S07]  /*0030*/  LDCU UR4, c[0x0][0x380] ;  /* 0x00007000ff0477ac */ /* 0x000e6e0008000800 */
[----:B------:R-:W0:Y:S01]  /*0040*/  LDC R9, c[0x0][0x360] ;  /* 0x0000d800ff097b82 */ /* 0x000e220000000800 */
[----:B-1----:R-:W-:Y:S01]  /*0050*/  UIADD3 UR4, UPT, UPT, UR4, -0x2, URZ ;  /* 0xfffffffe04047890 */ /* 0x002fe2000fffe0ff */
[----:B0-----:R-:W-:-:S05]  /*0060*/  IMAD R9, R9, UR5, R0 ;  /* 0x0000000509097c24 */ /* 0x001fca000f8e0200 */
[----:B------:R-:W-:-:S13]  /*0070*/  ISETP.GE.AND P0, PT, R9, UR4, PT ;  /* 0x0000000409007c0c */ /* 0x000fda000bf06270 */
[----:B------:R-:W-:Y:S05]  /*0080*/  @P0 EXIT ;  /* 0x000000000000094d */ /* 0x000fea0003800000 */
[----:B------:R-:W0:Y:S01]  /*0090*/  LDC.64 R2, c[0x0][0x398] ;  /* 0x0000e600ff027b82 */ /* 0x000e220000000a00 */
[----:B------:R-:W1:Y:S01]  /*00a0*/  LDCU.64 UR4, c[0x0][0x358] ;  /* 0x00006b00ff0477ac */ /* 0x000e620008000a00 */
[----:B------:R-:W-:-:S06]  /*00b0*/  LEA R7, R9, R9, 0x1 ;  /* 0x0000000909077211 */ /* 0x000fcc00078e08ff */
[----:B------:R-:W2:Y:S01]  /*00c0*/  LDC.64 R4, c[0x0][0x388] ;  /* 0x0000e200ff047b82 */ /* 0x000ea20000000a00 */
[----:B0-----:R-:W-:-:S05]  /*00d0*/  IMAD.WIDE R2, R9, 0x4, R2 ;  /* 0x0000000409027825 */ /* 0x001fca00078e0202 */
[----:B-1----:R-:W-:Y:S01]  /*00e0*/  STG.E desc[UR4][R2.64+0xc], RZ ;  /* 0x00000cff02007986 */ /* 0x002fe2000c101904 */
[----:B--2---:R-:W-:-:S05]  /*00f0*/  IMAD.WIDE R4, R7, 0x4, R4 ;  /* 0x0000000407047825 */ /* 0x004fca00078e0204 */
[----:B------:R-:W2:Y:S04]  /*0100*/  LDG.E R0, desc[UR4][R4.64+0x24] ;  /* 0x0000240404007981 */ /* 0x000ea8000c1e1900 */
[----:B------:R-:W2:Y:S02]  /*0110*/  LDG.E R7, desc[UR4][R4.64+0x18] ;  /* 0x0000180404077981 */ /* 0x000ea4000c1e1900 */
[----:B--2---:R-:W-:-:S05]  /*0120*/  FFMA R11, R0, R7, RZ ;  /* 0x00000007000b7223 */ /* 0x004fca00000000ff */
[----:B------:R-:W-:Y:S04]  /*0130*/  STG.E desc[UR4][R2.64+0xc], R11 ;  /* 0x00000c0b02007986 */ /* 0x000fe8000c101904 */
[----:B------:R-:W2:Y:S04]  /*0140*/  LDG.E R0, desc[UR4][R4.64+0x28] ;  /* 0x0000280404007981 */ /* 0x000ea8000c1e1900 */
[----:B------:R-:W2:Y:S02]  /*0150*/  LDG.E R6, desc[UR4][R4.64+0x1c] ;  /* 0x00001c0404067981 */ /* 0x000ea4000c1e1900 */
[----:B--2---:R-:W-:-:S02]  /*0160*/  FFMA R13, R0, R6, R11 ;  /* 0x00000006000d7223 */ /* 0x004fc4000000000b */
[----:B------:R-:W0:Y:S03]  /*0170*/  LDC.64 R6, c[0x0][0x390] ;  /* 0x0000e400ff067b82 */ /* 0x000e260000000a00 */
[----:B------:R-:W-:Y:S04]  /*0180*/  STG.E desc[UR4][R2.64+0xc], R13 ;  /* 0x00000c0d02007986 */ /* 0x000fe8000c101904 */
[----:B------:R-:W2:Y:S04]  /*0190*/  LDG.E R0, desc[UR4][R4.64+0x2c] ;  /* 0x00002c0404007981 */ /* 0x000ea8000c1e1900 */
[----:B------:R-:W2:Y:S01]  /*01a0*/  LDG.E R8, desc[UR4][R4.64+0x20] ;  /* 0x0000200404087981 */ /* 0x000ea2000c1e1900 */
[----:B0-----:R-:W-:-:S04]  /*01b0*/  IMAD.WIDE R6, R9, 0x4, R6 ;  /* 0x0000000409067825 */ /* 0x001fc800078e0206 */
[----:B--2---:R-:W-:-:S05]  /*01c0*/  FFMA R15, R0, R8, R13 ;  /* 0x00000008000f7223 */ /* 0x004fca000000000d */
[----:B------:R-:W-:Y:S04]  /*01d0*/  STG.E desc[UR4][R2.64+0xc], R15 ;  /* 0x00000c0f02007986 */ /* 0x000fe8000c101904 */
[----:B------:R-:W2:Y:S04]  /*01e0*/  LDG.E R0, desc[UR4][R6.64+0xc] ;  /* 0x00000c0406007981 */ /* 0x000ea8000c1e1900 */
[----:B------:R-:W2:Y:S02]  /*01f0*/  LDG.E R9, desc[UR4][R6.64+0x8] ;  /* 0x0000080406097981 */ /* 0x000ea4000c1e1900 */
[----:B--2---:R-:W-:-:S04]  /*0200*/  FMUL R0, R0, R9 ;  /* 0x0000000900007220 */ /* 0x004fc80000400000 */
[----:B------:R-:W-:-:S05]  /*0210*/  FMUL R9, R15, R0 ;  /* 0x000000000f097220 */ /* 0x000fca0000400000 */
[----:B------:R-:W-:Y:S01]  /*0220*/  STG.E desc[UR4][R2.64+0xc], R9 ;  /* 0x00000c0902007986 */ /* 0x000fe2000c101904 */
[----:B------:R-:W-:Y:S05]  /*0230*/  EXIT ;  /* 0x000000000000794d */ /* 0x000fea0003800000 */
.L_x_62:
        /* <DEDUP_REMOVED lines=12> */
.L_x_158:


//--------------------- .text._Z10calc_bondsiPfS_S_ --------------------------
	.section	.text._Z10calc_bondsiPfS_S_,"ax",@progbits
	.align	128
        .global         _Z10calc_bondsiPfS_S_
        .type           _Z10calc_bondsiPfS_S_,@function
        .size           _Z10calc_bondsiPfS_S_,(.L_x_146 - _Z10calc_bondsiPfS_S_)
        .other          _Z10calc_bondsiPfS_S_,@"STO_CUDA_ENTRY STV_DEFAULT"
_Z10calc_bondsiPfS_S_:
.text._Z10calc_bondsiPfS_S_:
        /* <DEDUP_REMOVED lines=11> */
[----:B------:R-:W-:-:S06]  /*00b0*/  IMAD R9, R7, 0x3, RZ ;  /* 0x0000000307097824 */ /* 0x000fcc00078e02ff */
[----:B------:R-:W2:Y:S01]  /*00c0*/  LDC.64 R2, c[0x0][0x388] ;  /* 0x0000e200ff027b82 */ /* 0x000ea20000000a00 */
[----:B0-----:R-:W-:-:S07]  /*00d0*/  IMAD.WIDE R4, R7, 0x4, R4 ;  /* 0x0000000407047825 */ /* 0x001fce00078e0204 */
[----:B------:R-:W0:Y:S01]  /*00e0*/  LDC.64 R6, c[0x0][0x390] ;  /* 0x0000e400ff067b82 */ /* 0x000e220000000a00 */
[----:B-1----:R-:W-:Y:S01]  /*00f0*/  STG.E desc[UR4][R4.64+0x8], RZ ;  /* 0x000008ff04007986 */ /* 0x002fe2000c101904 */
[----:B--2---:R-:W-:-:S05]  /*0100*/  IMAD.WIDE R2, R9, 0x4, R2 ;  /* 0x0000000409027825 */ /* 0x004fca00078e0202 */
[----:B------:R-:W2:Y:S04]  /*0110*/  LDG.E R0, desc[UR4][R2.64+0xc] ;  /* 0x00000c0402007981 */ /* 0x000ea8000c1e1900 */
[----:B------:R-:W2:Y:S01]  /*0120*/  LDG.E R11, desc[UR4][R2.64] ;  /* 0x00000004020b7981 */ /* 0x000ea2000c1e1900 */
[----:B0-----:R-:W-:-:S04]  /*0130*/  IMAD.WIDE R6, R9, 0x4, R6 ;  /* 0x0000000409067825 */ /* 0x001fc800078e0206 */
[----:B--2---:R-:W-:-:S05]  /*0140*/  FADD R11, R0, -R11 ;  /* 0x8000000b000b7221 */ /* 0x004fca0000000000 */
[----:B------:R0:W-:Y:S04]  /*0150*/  STG.E desc[UR4][R6.64+0x18], R11 ;  /* 0x0000180b06007986 */ /* 0x0001e8000c101904 */
[----:B------:R-:W2:Y:S02]  /*0160*/  LDG.E R0, desc[UR4][R4.64+0x8] ;  /* 0x0000080404007981 */ /* 0x000ea4000c1e1900 */
[----:B--2---:R-:W-:-:S05]  /*0170*/  FFMA R9, R11, R11, R0 ;  /* 0x0000000b0b097223 */ /* 0x004fca0000000000 */
[----:B------:R1:W-:Y:S04]  /*0180*/  STG.E desc[UR4][R4.64+0x8], R9 ;  /* 0x0000080904007986 */ /* 0x0003e8000c101904 */
[----:B------:R-:W2:Y:S04]  /*0190*/  LDG.E R0, desc[UR4][R2.64+0x10] ;  /* 0x0000100402007981 */ /* 0x000ea8000c1e1900 */
[----:B------:R-:W2:Y:S02]  /*01a0*/  LDG.E R13, desc[UR4][R2.64+0x4] ;  /* 0x00000404020d7981 */ /* 0x000ea4000c1e1900 */
[----:B--2---:R-:W-:-:S05]  /*01b0*/  FADD R13, R0, -R13 ;  /* 0x8000000d000d7221 */ /* 0x004fca0000000000 */
[----:B------:R2:W-:Y:S04]  /*01c0*/  STG.E desc[UR4][R6.64+0x1c], R13 ;  /* 0x00001c0d06007986 */ /* 0x0005e8000c101904 */
[----:B------:R-:W3:Y:S02]  /*01d0*/  LDG.E R0, desc[UR4][R4.64+0x8] ;  /* 0x0000080404007981 */ /* 0x000ee4000c1e1900 */
[----:B---3--:R-:W-:-:S05]  /*01e0*/  FFMA R15, R13, R13, R0 ;  /* 0x0000000d0d0f7223 */ /* 0x008fca0000000000 */
[----:B------:R2:W-:Y:S04]  /*01f0*/  STG.E desc[UR4][R4.64+0x8], R15 ;  /* 0x0000080f04007986 */ /* 0x0005e8000c101904 */
[----:B------:R-:W3:Y:S04]  /*0200*/  LDG.E R0, desc[UR4][R2.64+0x14] ;  /* 0x0000140402007981 */ /* 0x000ee8000c1e1900 */
[----:B0-----:R-:W3:Y:S02]  /*0210*/  LDG.E R11, desc[UR4][R2.64+0x8] ;  /* 0x00000804020b7981 */ /* 0x001ee4000c1e1900 */
[----:B---3--:R-:W-:-:S05]  /*0220*/  FADD R11, R0, -R11 ;  /* 0x8000000b000b7221 */ /* 0x008fca0000000000 */
[----:B------:R2:W-:Y:S04]  /*0230*/  STG.E desc[UR4][R6.64+0x20], R11 ;  /* 0x0000200b06007986 */ /* 0x0005e8000c101904 */
[----:B------:R-:W3:Y:S01]  /*0240*/  LDG.E R0, desc[UR4][R4.64+0x8] ;  /* 0x0000080404007981 */ /* 0x000ee2000c1e1900 */
[----:B------:R-:W-:Y:S01]  /*0250*/  BSSY.RECONVERGENT B0, `(.L_x_63) ;  /* 0x000000e000007945 */ /* 0x000fe20003800200 */
[----:B---3--:R-:W-:-:S04]  /*0260*/  FFMA R0, R11, R11, R0 ;  /* 0x0000000b0b007223 */ /* 0x008fc80000000000 */
[----:B-1----:R2:W0:Y:S01]  /*0270*/  MUFU.RSQ R9, R0 ;  /* 0x0000000000097308 */ /* 0x0024220000001400 */
[----:B------:R-:W-:-:S04]  /*0280*/  IADD3 R8, PT, PT, R0, -0xd000000, RZ ;  /* 0xf300000000087810 */ /* 0x000fc80007ffe0ff */
[----:B------:R-:W-:-:S13]  /*0290*/  ISETP.GT.U32.AND P0, PT, R8, 0x727fffff, PT ;  /* 0x727fffff0800780c */ /* 0x000fda0003f04070 */
[----:B0-2---:R-:W-:Y:S05]  /*02a0*/  @!P0 BRA `(.L_x_64) ;  /* 0x0000000000108947 */ /* 0x005fea0003800000 */
[----:B------:R-:W-:-:S07]  /*02b0*/  MOV R9, 0x2d0 ;  /* 0x000002d000097802 */ /* 0x000fce0000000f00 */
[----:B------:R-:W-:Y:S05]  /*02c0*/  CALL.REL.NOINC `($__internal_4_$__cuda_sm20_sqrt_rn_f32_slowpath) ;  /* 0x0000000400287944 */ /* 0x000fea0003c00000 */
[----:B------:R-:W-:Y:S01]  /*02d0*/  IMAD.MOV.U32 R2, RZ, RZ, R0 ;  /* 0x000000ffff027224 */ /* 0x000fe200078e0000 */
[----:B------:R-:W-:Y:S06]  /*02e0*/  BRA `(.L_x_65) ;  /* 0x0000000000107947 */ /* 0x000fec0003800000 */
.L_x_64:
[----:B------:R-:W-:Y:S01]  /*02f0*/  FMUL.FTZ R3, R0, R9 ;  /* 0x0000000900037220 */ /* 0x000fe20000410000 */
[----:B------:R-:W-:-:S03]  /*0300*/  FMUL.FTZ R2, R9, 0.5 ;  /* 0x3f00000009027820 */ /* 0x000fc60000410000 */
[----:B------:R-:W-:-:S04]  /*0310*/  FFMA R0, -R3, R3, R0 ;  /* 0x0000000303007223 */ /* 0x000fc80000000100 */
[----:B------:R-:W-:-:S07]  /*0320*/  FFMA R2, R0, R2, R3 ;  /* 0x0000000200027223 */ /* 0x000fce0000000003 */
.L_x_65:
[----:B------:R-:W-:Y:S05]  /*0330*/  BSYNC.RECONVERGENT B0 ;  /* 0x0000000000007941 */ /* 0x000fea0003800200 */
.L_x_63:
[----:B------:R-:W-:Y:S01]  /*0340*/  IADD3 R0, PT, PT, R2, 0x1800000, RZ ;  /* 0x0180000002007810 */ /* 0x000fe20007ffe0ff */
[----:B------:R-:W-:Y:S03]  /*0350*/  BSSY.RECONVERGENT B0, `(.L_x_66) ;  /* 0x000000b000007945 */ /* 0x000fe60003800200 */
[----:B------:R-:W-:-:S04]  /*0360*/  LOP3.LUT R0, R0, 0x7f800000, RZ, 0xc0, !PT ;  /* 0x7f80000000007812 */ /* 0x000fc800078ec0ff */
[----:B------:R-:W-:-:S13]  /*0370*/  ISETP.GT.U32.AND P0, PT, R0, 0x1ffffff, PT ;  /* 0x01ffffff0000780c */ /* 0x000fda0003f04070 */
[----:B------:R-:W-:Y:S05]  /*0380*/  @P0 BRA `(.L_x_67) ;  /* 0x00000000000c0947 */ /* 0x000fea0003800000 */
[----:B------:R-:W-:-:S07]  /*0390*/  MOV R6, 0x3b0 ;  /* 0x000003b000067802 */ /* 0x000fce0000000f00 */
[----:B------:R-:W-:Y:S05]  /*03a0*/  CALL.REL.NOINC `($__internal_3_$__cuda_sm20_rcp_rn_f32_slowpath) ;  /* 0x0000000000207944 */ /* 0x000fea0003c00000 */
[----:B------:R-:W-:Y:S05]  /*03b0*/  BRA `(.L_x_68) ;  /* 0x0000000000107947 */ /* 0x000fea0003800000 */
.L_x_67:
[----:B------:R-:W0:Y:S02]  /*03c0*/  MUFU.RCP R3, R2 ;  /* 0x0000000200037308 */ /* 0x000e240000001000 */
[----:B0-----:R-:W-:-:S04]  /*03d0*/  FFMA R0, R3, R2, -1 ;  /* 0xbf80000003007423 */ /* 0x001fc80000000002 */
[----:B------:R-:W-:-:S04]  /*03e0*/  FADD.FTZ R0, -R0, -RZ ;  /* 0x800000ff00007221 */ /* 0x000fc80000010100 */
[----:B------:R-:W-:-:S07]  /*03f0*/  FFMA R3, R3, R0, R3 ;  /* 0x0000000003037223 */ /* 0x000fce0000000003 */
.L_x_68:
[----:B------:R-:W-:Y:S05]  /*0400*/  BSYNC.RECONVERGENT B0 ;  /* 0x0000000000007941 */ /* 0x000fea0003800200 */
.L_x_66:
[----:B------:R-:W-:Y:S01]  /*0410*/  STG.E desc[UR4][R4.64+0x8], R3 ;  /* 0x0000080304007986 */ /* 0x000fe2000c101904 */
[----:B------:R-:W-:Y:S05]  /*0420*/  EXIT ;  /* 0x000000000000794d */ /* 0x000fea0003800000 */
        .weak           $__internal_3_$__cuda_sm20_rcp_rn_f32_slowpath
        .type           $__internal_3_$__cuda_sm20_rcp_rn_f32_slowpath,@function
        .size           $__internal_3_$__cuda_sm20_rcp_rn_f32_slowpath,($__internal_4_$__cuda_sm20_sqrt_rn_f32_slowpath - $__internal_3_$__cuda_sm20_rcp_rn_f32_slowpath)
$__internal_3_$__cuda_sm20_rcp_rn_f32_slowpath:
[----:B------:R-:W-:Y:S01]  /*0430*/  IMAD.SHL.U32 R0, R2, 0x2, RZ ;  /* 0x0000000202007824 */ /* 0x000fe200078e00ff */
[----:B------:R-:W-:Y:S04]  /*0440*/  BSSY.RECONVERGENT B1, `(.L_x_69) ;  /* 0x0000030000017945 */ /* 0x000fe80003800200 */
[----:B------:R-:W-:-:S04]  /*0450*/  SHF.R.U32.HI R9, RZ, 0x18, R0 ;  /* 0x00000018ff097819 */ /* 0x000fc80000011600 */
[----:B------:R-:W-:-:S13]  /*0460*/  ISETP.NE.U32.AND P0, PT, R9, RZ, PT ;  /* 0x000000ff0900720c */ /* 0x000fda0003f05070 */
[----:B------:R-:W-:Y:S05]  /*0470*/  @P0 BRA `(.L_x_70) ;  /* 0x0000000000280947 */ /* 0x000fea0003800000 */
[----:B------:R-:W-:-:S04]  /*0480*/  SHF.L.U32 R0, R2, 0x1, RZ ;  /* 0x0000000102007819 */ /* 0x000fc800000006ff */
[----:B------:R-:W-:-:S13]  /*0490*/  ISETP.NE.AND P0, PT, R0, RZ, PT ;  /* 0x000000ff0000720c */ /* 0x000fda0003f05270 */
[----:B------:R-:W-:Y:S01]  /*04a0*/  @P0 FFMA R7, R2, 1.84467440737095516160e+19, RZ ;  /* 0x5f80000002070823 */ /* 0x000fe200000000ff */
[----:B------:R-:W-:Y:S08]  /*04b0*/  @!P0 MUFU.RCP R3, R2 ;  /* 0x0000000200038308 */ /* 0x000ff00000001000 */
[----:B------:R-:W0:Y:S02]  /*04c0*/  @P0 MUFU.RCP R0, R7 ;  /* 0x0000000700000308 */ /* 0x000e240000001000 */
[----:B0-----:R-:W-:-:S04]  /*04d0*/  @P0 FFMA R8, R7, R0, -1 ;  /* 0xbf80000007080423 */ /* 0x001fc80000000000 */
[----:B------:R-:W-:-:S04]  /*04e0*/  @P0 FADD.FTZ R9, -R8, -RZ ;  /* 0x800000ff08090221 */ /* 0x000fc80000010100 */
[----:B------:R-:W-:-:S04]  /*04f0*/  @P0 FFMA R0, R0, R9, R0 ;  /* 0x0000000900000223 */ /* 0x000fc80000000000 */
[----:B------:R-:W-:Y:S01]  /*0500*/  @P0 FFMA R3, R0, 1.84467440737095516160e+19, RZ ;  /* 0x5f80000000030823 */ /* 0x000fe200000000ff */
[----:B------:R-:W-:Y:S06]  /*0510*/  BRA `(.L_x_71) ;  /* 0x0000000000887947 */ /* 0x000fec0003800000 */
.L_x_70:
[----:B------:R-:W-:-:S05]  /*0520*/  VIADD R11, R9, 0xffffff03 ;  /* 0xffffff03090b7836 */ /* 0x000fca0000000000 */
[----:B------:R-:W-:-:S13]  /*0530*/  ISETP.GT.U32.AND P0, PT, R11, 0x1, PT ;  /* 0x000000010b00780c */ /* 0x000fda0003f04070 */
[----:B------:R-:W-:Y:S05]  /*0540*/  @P0 BRA `(.L_x_72) ;  /* 0x0000000000780947 */ /* 0x000fea0003800000 */
[----:B------:R-:W-:Y:S01]  /*0550*/  LOP3.LUT R0, R2, 0x7fffff, RZ, 0xc0, !PT ;  /* 0x007fffff02007812 */ /* 0x000fe200078ec0ff */
[----:B------:R-:W-:-:S03]  /*0560*/  HFMA2 R10, -RZ, RZ, 0, 1.78813934326171875e-07 ;  /* 0x00000003ff0a7431 */ /* 0x000fc600000001ff */
[----:B------:R-:W-:-:S04]  /*0570*/  LOP3.LUT R0, R0, 0x3f800000, RZ, 0xfc, !PT ;  /* 0x3f80000000007812 */ /* 0x000fc800078efcff */
[----:B------:R-:W0:Y:S01]  /*0580*/  MUFU.RCP R3, R0 ;  /* 0x0000000000037308 */ /* 0x000e220000001000 */
[----:B------:R-:W-:Y:S01]  /*0590*/  SHF.L.U32 R10, R10, R11, RZ ;  /* 0x0000000b0a0a7219 */ /* 0x000fe200000006ff */
[----:B0-----:R-:W-:-:S04]  /*05a0*/  FFMA R7, R0, R3, -1 ;  /* 0xbf80000000077423 */ /* 0x001fc80000000003 */
[----:B------:R-:W-:-:S04]  /*05b0*/  FADD.FTZ R8, -R7, -RZ ;  /* 0x800000ff07087221 */ /* 0x000fc80000010100 */
[CCC-:B------:R-:W-:Y:S01]  /*05c0*/  FFMA.RM R7, R3.reuse, R8.reuse, R3.reuse ;  /* 0x0000000803077223 */ /* 0x1c0fe20000004003 */
[----:B------:R-:W-:-:S04]  /*05d0*/  FFMA.RP R8, R3, R8, R3 ;  /* 0x0000000803087223 */ /* 0x000fc80000008003 */
[C---:B------:R-:W-:Y:S02]  /*05e0*/  LOP3.LUT R3, R7.reuse, 0x7fffff, RZ, 0xc0, !PT ;  /* 0x007fffff07037812 */ /* 0x040fe400078ec0ff */
[----:B------:R-:W-:Y:S02]  /*05f0*/  FSETP.NEU.FTZ.AND P0, PT, R7, R8, PT ;  /* 0x000000080700720b */ /* 0x000fe40003f1d000 */
[----:B------:R-:W-:Y:S02]  /*0600*/  LOP3.LUT R3, R3, 0x800000, RZ, 0xfc, !PT ;  /* 0x0080000003037812 */ /* 0x000fe400078efcff */
[----:B------:R-:W-:Y:S02]  /*0610*/  SEL R7, RZ, 0xffffffff, !P0 ;  /* 0xffffffffff077807 */ /* 0x000fe40004000000 */
[----:B------:R-:W-:-:S03]  /*0620*/  LOP3.LUT R10, R10, R3, RZ, 0xc0, !PT ;  /* 0x000000030a0a7212 */ /* 0x000fc600078ec0ff */
[----:B------:R-:W-:Y:S01]  /*0630*/  IMAD.MOV R0, RZ, RZ, -R7 ;  /* 0x000000ffff007224 */ /* 0x000fe200078e0a07 */
[----:B------:R-:W-:-:S04]  /*0640*/  SHF.R.U32.HI R10, RZ, R11, R10 ;  /* 0x0000000bff0a7219 */ /* 0x000fc8000001160a */
[----:B------:R-:W-:Y:S02]  /*0650*/  LOP3.LUT P1, RZ, R0, R11, R3, 0xf8, !PT ;  /* 0x0000000b00ff7212 */ /* 0x000fe4000782f803 */
[C---:B------:R-:W-:Y:S02]  /*0660*/  LOP3.LUT P0, RZ, R10.reuse, 0x1, RZ, 0xc0, !PT ;  /* 0x000000010aff7812 */ /* 0x040fe4000780c0ff */
[----:B------:R-:W-:-:S04]  /*0670*/  LOP3.LUT P2, RZ, R10, 0x2, RZ, 0xc0, !PT ;  /* 0x000000020aff7812 */ /* 0x000fc8000784c0ff */
[----:B------:R-:W-:Y:S02]  /*0680*/  PLOP3.LUT P0, PT, P0, P1, P2, 0xe0, 0x0 ;  /* 0x000000000000781c */ /* 0x000fe40000703c20 */
[----:B------:R-:W-:Y:S02]  /*0690*/  LOP3.LUT P1, RZ, R2, 0x7fffff, RZ, 0xc0, !PT ;  /* 0x007fffff02ff7812 */ /* 0x000fe4000782c0ff */
[----:B------:R-:W-:-:S04]  /*06a0*/  SEL R0, RZ, 0x1, !P0 ;  /* 0x00000001ff007807 */ /* 0x000fc80004000000 */
[----:B------:R-:W-:-:S04]  /*06b0*/  IADD3 R0, PT, PT, -R0, RZ, RZ ;  /* 0x000000ff00007210 */ /* 0x000fc80007ffe1ff */
[----:B------:R-:W-:Y:S01]  /*06c0*/  ISETP.GE.AND P0, PT, R0, RZ, PT ;  /* 0x000000ff0000720c */ /* 0x000fe20003f06270 */
[----:B------:R-:W-:-:S05]  /*06d0*/  VIADD R0, R9, 0xffffff04 ;  /* 0xffffff0409007836 */ /* 0x000fca0000000000 */
[----:B------:R-:W-:-:S07]  /*06e0*/  SHF.R.U32.HI R3, RZ, R0, R3 ;  /* 0x00000000ff037219 */ /* 0x000fce0000011603 */
[----:B------:R-:W-:-:S05]  /*06f0*/  @!P0 IADD3 R3, PT, PT, R3, 0x1, RZ ;  /* 0x0000000103038810 */ /* 0x000fca0007ffe0ff */
[----:B------:R-:W-:-:S05]  /*0700*/  @!P1 IMAD.SHL.U32 R3, R3, 0x2, RZ ;  /* 0x0000000203039824 */ /* 0x000fca00078e00ff */
[----:B------:R-:W-:Y:S01]  /*0710*/  LOP3.LUT R3, R3, 0x80000000, R2, 0xf8, !PT ;  /* 0x8000000003037812 */ /* 0x000fe200078ef802 */
[----:B------:R-:W-:Y:S06]  /*0720*/  BRA `(.L_x_71) ;  /* 0x0000000000047947 */ /* 0x000fec0003800000 */
.L_x_72:
[----:B------:R0:W1:Y:S02]  /*0730*/  MUFU.RCP R3, R2 ;  /* 0x0000000200037308 */ /* 0x0000640000001000 */
.L_x_71:
[----:B------:R-:W-:Y:S05]  /*0740*/  BSYNC.RECONVERGENT B1 ;  /* 0x0000000000017941 */ /* 0x000fea0003800200 */
.L_x_69:
[----:B------:R-:W-:-:S04]  /*0750*/  MOV R7, 0x0 ;  /* 0x0000000000077802 */ /* 0x000fc80000000f00 */
[----:B01----:R-:W-:Y:S05]  /*0760*/  RET.REL.NODEC R6 `(_Z10calc_bondsiPfS_S_) ;  /* 0xfffffff806247950 */ /* 0x003fea0003c3ffff */
        .weak           $__internal_4_$__cuda_sm20_sqrt_rn_f32_slowpath
        .type           $__internal_4_$__cuda_sm20_sqrt_rn_f32_slowpath,@function
        .size           $__internal_4_$__cuda_sm20_sqrt_rn_f32_slowpath,(.L_x_146 - $__internal_4_$__cuda_sm20_sqrt_rn_f32_slowpath)
$__internal_4_$__cuda_sm20_sqrt_rn_f32_slowpath:
[----:B------:R-:W-:-:S13]  /*0770*/  LOP3.LUT P0, RZ, R0, 0x7fffffff, RZ, 0xc0, !PT ;  /* 0x7fffffff00ff7812 */ /* 0x000fda000780c0ff */
[----:B------:R-:W-:Y:S01]  /*0780*/  @!P0 IMAD.MOV.U32 R2, RZ, RZ, R0 ;  /* 0x000000ffff028224 */ /* 0x000fe200078e0000 */
[----:B------:R-:W-:Y:S06]  /*0790*/  @!P0 BRA `(.L_x_73) ;  /* 0x0000000000408947 */ /* 0x000fec0003800000 */
[----:B------:R-:W-:-:S13]  /*07a0*/  FSETP.GEU.FTZ.AND P0, PT, R0, RZ, PT ;  /* 0x000000ff0000720b */ /* 0x000fda0003f1e000 */
[----:B------:R-:W-:Y:S01]  /*07b0*/  @!P0 MOV R2, 0x7fffffff ;  /* 0x7fffffff00028802 */ /* 0x000fe20000000f00 */
        /* <DEDUP_REMOVED lines=14> */
.L_x_73:
[----:B------:R-:W-:Y:S02]  /*08a0*/  HFMA2 R3, -RZ, RZ, 0, 0 ;  /* 0x00000000ff037431 */ /* 0x000fe400000001ff */
[----:B------:R-:W-:Y:S01]  /*08b0*/  IMAD.MOV.U32 R0, RZ, RZ, R2 ;  /* 0x000000ffff007224 */ /* 0x000fe200078e0002 */
[----:B------:R-:W-:-:S04]  /*08c0*/  MOV R2, R9 ;  /* 0x0000000900027202 */ /* 0x000fc80000000f00 */
[----:B------:R-:W-:Y:S05]  /*08d0*/  RET.REL.NODEC R2 `(_Z10calc_bondsiPfS_S_) ;  /* 0xfffffff402c87950 */ /* 0x000fea0003c3ffff */
.L_x_74:
        /* <DEDUP_REMOVED lines=10> */
.L_x_146:


//--------------------- .text._Z11calc_pore_fiPfS_ --------------------------
	.section	.text._Z11calc_pore_fiPfS_,"ax",@progbits
	.align	128
        .global         _Z11calc_pore_fiPfS_
        .type           _Z11calc_pore_fiPfS_,@function
        .size           _Z11calc_pore_fiPfS_,(.L_x_149 - _Z11calc_pore_fiPfS_)
        .other          _Z11calc_pore_fiPfS_,@"STO_CUDA_ENTRY STV_DEFAULT"
_Z11calc_pore_fiPfS_:
.text._Z11calc_pore_fiPfS_:
        /* <DEDUP_REMOVED lines=10> */
[----:B------:R-:W-:-:S04]  /*00a0*/  IMAD R14, R14, 0x3, RZ ;  /* 0x000000030e0e7824 */ /* 0x000fc800078e02ff */
[----:B0-----:R-:W-:-:S05]  /*00b0*/  IMAD.WIDE R8, R14, 0x4, R8 ;  /* 0x000000040e087825 */ /* 0x001fca00078e0208 */
[----:B-1----:R-:W2:Y:S01]  /*00c0*/  LDG.E R3, desc[UR6][R8.64] ;  /* 0x0000000608037981 */ /* 0x002ea2000c1e1900 */
[----:B------:R-:W-:Y:S01]  /*00d0*/  IMAD.MOV.U32 R4, RZ, RZ, RZ ;  /* 0x000000ffff047224 */ /* 0x000fe200078e00ff */
[----:B------:R-:W-:Y:S01]  /*00e0*/  UMOV UR4, 0x70a3d70a ;  /* 0x70a3d70a00047882 */ /* 0x000fe20000000000 */
[----:B------:R-:W-:Y:S01]  /*00f0*/  UMOV UR5, 0x3fe30a3d ;  /* 0x3fe30a3d00057882 */ /* 0x000fe20000000000 */
[C---:B--2---:R-:W-:Y:S02]  /*0100*/  FSETP.GT.AND P0, PT, R3.reuse, RZ, PT ;  /* 0x000000ff0300720b */ /* 0x044fe40003f04000 */
[----:B------:R-:W-:Y:S02]  /*0110*/  FSETP.GEU.AND P1, PT, R3, RZ, PT ;  /* 0x000000ff0300720b */ /* 0x000fe40003f2e000 */
[----:B------:R-:W-:-:S09]  /*0120*/  SEL R0, RZ, 0x1, !P0 ;  /* 0x00000001ff007807 */ /* 0x000fd20004000000 */
[----:B------:R-:W-:Y:S02]  /*0130*/  @!P0 IMAD.MOV R4, RZ, RZ, -0x1 ;  /* 0xffffffffff048424 */ /* 0x000fe400078e02ff */
[----:B------:R-:W-:-:S05]  /*0140*/  @P1 IMAD.MOV R4, RZ, RZ, R0 ;  /* 0x000000ffff041224 */ /* 0x000fca00078e0200 */
[----:B------:R-:W-:-:S05]  /*0150*/  I2FP.F32.S32 R4, R4 ;  /* 0x0000000400047245 */ /* 0x000fca0000201400 */
[----:B------:R-:W-:-:S04]  /*0160*/  FMUL R0, R3, R4 ;  /* 0x0000000403007220 */ /* 0x000fc80000400000 */
[----:B------:R-:W0:Y:S02]  /*0170*/  F2F.F64.F32 R2, R0 ;  /* 0x0000000000027310 */ /* 0x000e240000201800 */
[----:B0-----:R-:W-:Y:S01]  /*0180*/  DADD R2, R2, -UR4 ;  /* 0x8000000402027e29 */ /* 0x001fe20008000000 */
[----:B------:R-:W-:Y:S01]  /*0190*/  UMOV UR4, 0xb6d00b46 ;  /* 0xb6d00b4600047882 */ /* 0x000fe20000000000 */
[----:B------:R-:W-:-:S04]  /*01a0*/  UMOV UR5, 0x3ff1f59a ;  /* 0x3ff1f59a00057882 */ /* 0x000fc80000000000 */
[----:B------:R-:W0:Y:S08]  /*01b0*/  F2F.F32.F64 R7, R2 ;  /* 0x0000000200077310 */ /* 0x000e300000301000 */
[----:B0-----:R-:W0:Y:S02]  /*01c0*/  F2F.F64.F32 R10, R7 ;  /* 0x00000007000a7310 */ /* 0x001e240000201800 */
[----:B0-----:R-:W-:-:S14]  /*01d0*/  DSETP.GEU.AND P0, PT, R10, UR4, PT ;  /* 0x000000040a007e2a */ /* 0x001fdc000bf0e000 */
[----:B------:R-:W-:Y:S05]  /*01e0*/  @P0 EXIT ;  /* 0x000000000000094d */ /* 0x000fea0003800000 */
[----:B------:R-:W2:Y:S04]  /*01f0*/  LDG.E R0, desc[UR6][R8.64+0x8] ;  /* 0x0000080608007981 */ /* 0x000ea8000c1e1900 */
[----:B------:R-:W3:Y:S01]  /*0200*/  LDG.E R2, desc[UR6][R8.64+0x4] ;  /* 0x0000040608027981 */ /* 0x000ee2000c1e1900 */
[----:B------:R-:W-:Y:S01]  /*0210*/  BSSY.RECONVERGENT B0, `(.L_x_75) ;  /* 0x000000f000007945 */ /* 0x000fe20003800200 */
[----:B--2---:R-:W-:-:S04]  /*0220*/  FMUL R3, R0, R0 ;  /* 0x0000000000037220 */ /* 0x004fc80000400000 */
[----:B---3--:R-:W-:-:S04]  /*0230*/  FFMA R3, R2, R2, R3 ;  /* 0x0000000202037223 */ /* 0x008fc80000000003 */
[----:B------:R-:W-:Y:S01]  /*0240*/  VIADD R5, R3, 0xf3000000 ;  /* 0xf300000003057836 */ /* 0x000fe20000000000 */
[----:B------:R0:W1:Y:S04]  /*0250*/  MUFU.RSQ R6, R3 ;  /* 0x0000000300067308 */ /* 0x0000680000001400 */
[----:B------:R-:W-:-:S13]  /*0260*/  ISETP.GT.U32.AND P0, PT, R5, 0x727fffff, PT ;  /* 0x727fffff0500780c */ /* 0x000fda0003f04070 */
[----:B01----:R-:W-:Y:S05]  /*0270*/  @!P0 BRA `(.L_x_76) ;  /* 0x0000000000108947 */ /* 0x003fea0003800000 */
[----:B------:R-:W-:-:S07]  /*0280*/  MOV R11, 0x2a0 ;  /* 0x000002a0000b7802 */ /* 0x000fce0000000f00 */
[----:B------:R-:W-:Y:S05]  /*0290*/  CALL.REL.NOINC `($__internal_6_$__cuda_sm20_sqrt_rn_f32_slowpath) ;  /* 0x0000000c00907944 */ /* 0x000fea0003c00000 */
[----:B------:R-:W-:Y:S01]  /*02a0*/  IMAD.MOV.U32 R3, RZ, RZ, R5 ;  /* 0x000000ffff037224 */ /* 0x000fe200078e0005 */
[----:B------:R-:W-:Y:S06]  /*02b0*/  BRA `(.L_x_77) ;  /* 0x0000000000107947 */ /* 0x000fec0003800000 */
.L_x_76:
[----:B------:R-:W-:Y:S01]  /*02c0*/  FMUL.FTZ R8, R3, R6 ;  /* 0x0000000603087220 */ /* 0x000fe20000410000 */
[----:B------:R-:W-:-:S03]  /*02d0*/  FMUL.FTZ R6, R6, 0.5 ;  /* 0x3f00000006067820 */ /* 0x000fc60000410000 */
[----:B------:R-:W-:-:S04]  /*02e0*/  FFMA R3, -R8, R8, R3 ;  /* 0x0000000808037223 */ /* 0x000fc80000000103 */
[----:B------:R-:W-:-:S07]  /*02f0*/  FFMA R3, R3, R6, R8 ;  /* 0x0000000603037223 */ /* 0x000fce0000000008 */
.L_x_77:
[----:B------:R-:W-:Y:S05]  /*0300*/  BSYNC.RECONVERGENT B0 ;  /* 0x0000000000007941 */ /* 0x000fea0003800200 */
.L_x_75:
[----:B------:R-:W0:Y:S01]  /*0310*/  F2F.F64.F32 R8, R3 ;  /* 0x0000000300087310 */ /* 0x000e220000201800 */
[----:B------:R-:W-:Y:S01]  /*0320*/  UMOV UR4, 0x66666666 ;  /* 0x6666666600047882 */ /* 0x000fe20000000000 */
[----:B------:R-:W-:Y:S01]  /*0330*/  UMOV UR5, 0x3ff26666 ;  /* 0x3ff2666600057882 */ /* 0x000fe20000000000 */
[----:B------:R-:W-:Y:S01]  /*0340*/  BSSY.RECONVERGENT B0, `(.L_x_78) ;  /* 0x000002a000007945 */ /* 0x000fe20003800200 */
[----:B------:R-:W-:Y:S01]  /*0350*/  MOV R5, RZ ;  /* 0x000000ff00057202 */ /* 0x000fe20000000f00 */
[----:B------:R-:W-:Y:S01]  /*0360*/  IMAD.MOV.U32 R6, RZ, RZ, RZ ;  /* 0x000000ffff067224 */ /* 0x000fe200078e00ff */
[----:B0-----:R-:W-:-:S14]  /*0370*/  DSETP.GEU.AND P0, PT, R8, UR4, PT ;  /* 0x0000000408007e2a */ /* 0x001fdc000bf0e000 */
[----:B------:R-:W-:Y:S05]  /*0380*/  @P0 BRA `(.L_x_79) ;  /* 0x0000000000940947 */ /* 0x000fea0003800000 */
[----:B------:R-:W0:Y:S01]  /*0390*/  MUFU.RCP R6, R3 ;  /* 0x0000000300067308 */ /* 0x000e220000001000 */
[----:B------:R-:W-:Y:S07]  /*03a0*/  BSSY.RECONVERGENT B1, `(.L_x_80) ;  /* 0x000000c000017945 */ /* 0x000fee0003800200 */
[----:B------:R-:W1:Y:S01]  /*03b0*/  FCHK P0, -R2, R3 ;  /* 0x0000000302007302 */ /* 0x000e620000000100 */
[----:B0-----:R-:W-:-:S04]  /*03c0*/  FFMA R5, R6, -R3, 1 ;  /* 0x3f80000006057423 */ /* 0x001fc80000000803 */
[----:B------:R-:W-:-:S04]  /*03d0*/  FFMA R5, R6, R5, R6 ;  /* 0x0000000506057223 */ /* 0x000fc80000000006 */
[----:B------:R-:W-:-:S04]  /*03e0*/  FFMA R6, -R2, R5, RZ ;  /* 0x0000000502067223 */ /* 0x000fc800000001ff */
[----:B------:R-:W-:-:S04]  /*03f0*/  FFMA R10, R6, -R3, -R2 ;  /* 0x80000003060a7223 */ /* 0x000fc80000000802 */
[----:B------:R-:W-:Y:S01]  /*0400*/  FFMA R5, R5, R10, R6 ;  /* 0x0000000a05057223 */ /* 0x000fe20000000006 */
[----:B-1----:R-:W-:Y:S06]  /*0410*/  @!P0 BRA `(.L_x_81) ;  /* 0x0000000000108947 */ /* 0x002fec0003800000 */
[----:B------:R-:W-:Y:S01]  /*0420*/  FADD R2, -R2, -RZ ;  /* 0x800000ff02027221 */ /* 0x000fe20000000100 */
[----:B------:R-:W-:-:S07]  /*0430*/  MOV R10, 0x450 ;  /* 0x00000450000a7802 */ /* 0x000fce0000000f00 */
[----:B------:R-:W-:Y:S05]  /*0440*/  CALL.REL.NOINC `($__internal_7_$__cuda_sm3x_div_rn_noftz_f32_slowpath) ;  /* 0x0000000c007c7944 */ /* 0x000fea0003c00000 */
[----:B------:R-:W-:-:S07]  /*0450*/  IMAD.MOV.U32 R5, RZ, RZ, R2 ;  /* 0x000000ffff057224 */ /* 0x000fce00078e0002 */
.L_x_81:
[----:B------:R-:W-:Y:S05]  /*0460*/  BSYNC.RECONVERGENT B1 ;  /* 0x0000000000017941 */ /* 0x000fea0003800200 */
.L_x_80:
[----:B------:R-:W0:Y:S01]  /*0470*/  MUFU.RCP R2, R3 ;  /* 0x0000000300027308 */ /* 0x000e220000001000 */
[----:B------:R-:W-:Y:S01]  /*0480*/  UMOV UR4, 0x66666666 ;  /* 0x6666666600047882 */ /* 0x000fe20000000000 */
[----:B------:R-:W-:Y:S01]  /*0490*/  UMOV UR5, 0x3ff26666 ;  /* 0x3ff2666600057882 */ /* 0x000fe20000000000 */
[----:B------:R-:W-:Y:S01]  /*04a0*/  BSSY.RECONVERGENT B1, `(.L_x_82) ;  /* 0x0000010000017945 */ /* 0x000fe20003800200 */
[----:B------:R-:W-:-:S04]  /*04b0*/  DADD R8, -R8, UR4 ;  /* 0x0000000408087e29 */ /* 0x000fc80008000100 */
[----:B------:R-:W1:Y:S08]  /*04c0*/  F2F.F64.F32 R10, R5 ;  /* 0x00000005000a7310 */ /* 0x000e700000201800 */
[----:B------:R-:W2:Y:S01]  /*04d0*/  FCHK P0, -R0, R3 ;  /* 0x0000000300007302 */ /* 0x000ea20000000100 */
[----:B0-----:R-:W-:-:S04]  /*04e0*/  FFMA R13, R2, -R3, 1 ;  /* 0x3f800000020d7423 */ /* 0x001fc80000000803 */
[----:B------:R-:W-:Y:S01]  /*04f0*/  FFMA R12, R2, R13, R2 ;  /* 0x0000000d020c7223 */ /* 0x000fe20000000002 */
[----:B-1----:R-:W-:-:S03]  /*0500*/  DMUL R10, R10, R8 ;  /* 0x000000080a0a7228 */ /* 0x002fc60000000000 */
[----:B------:R-:W-:-:S03]  /*0510*/  FFMA R13, -R0, R12, RZ ;  /* 0x0000000c000d7223 */ /* 0x000fc600000001ff */
[----:B------:R0:W1:Y:S01]  /*0520*/  F2F.F32.F64 R6, R10 ;  /* 0x0000000a00067310 */ /* 0x0000620000301000 */
[----:B------:R-:W-:-:S04]  /*0530*/  FFMA R2, R13, -R3, -R0 ;  /* 0x800000030d027223 */ /* 0x000fc80000000800 */
[----:B------:R-:W-:Y:S01]  /*0540*/  FFMA R13, R12, R2, R13 ;  /* 0x000000020c0d7223 */ /* 0x000fe2000000000d */
[----:B--2---:R-:W-:Y:S06]  /*0550*/  @!P0 BRA `(.L_x_83) ;  /* 0x0000000000108947 */ /* 0x004fec0003800000 */
[----:B------:R-:W-:Y:S01]  /*0560*/  FADD R2, -R0, -RZ ;  /* 0x800000ff00027221 */ /* 0x000fe20000000100 */
[----:B0-----:R-:W-:-:S07]  /*0570*/  MOV R10, 0x590 ;  /* 0x00000590000a7802 */ /* 0x001fce0000000f00 */
[----:B-1----:R-:W-:Y:S05]  /*0580*/  CALL.REL.NOINC `($__internal_7_$__cuda_sm3x_div_rn_noftz_f32_slowpath) ;  /* 0x0000000c002c7944 */ /* 0x002fea0003c00000 */
[----:B------:R-:W-:-:S07]  /*0590*/  IMAD.MOV.U32 R13, RZ, RZ, R2 ;  /* 0x000000ffff0d7224 */ /* 0x000fce00078e0002 */
.L_x_83:
[----:B------:R-:W-:Y:S05]  /*05a0*/  BSYNC.RECONVERGENT B1 ;  /* 0x0000000000017941 */ /* 0x000fea0003800200 */
.L_x_82:
[----:B------:R-:W2:Y:S02]  /*05b0*/  F2F.F64.F32 R2, R13 ;  /* 0x0000000d00027310 */ /* 0x000ea40000201800 */
[----:B--2---:R-:W-:-:S06]  /*05c0*/  DMUL R2, R8, R2 ;  /* 0x0000000208027228 */ /* 0x004fcc0000000000 */
[----:B------:R2:W3:Y:S05]  /*05d0*/  F2F.F32.F64 R5, R2 ;  /* 0x0000000200057310 */ /* 0x0004ea0000301000 */
.L_x_79:
[----:B------:R-:W-:Y:S05]  /*05e0*/  BSYNC.RECONVERGENT B0 ;  /* 0x0000000000007941 */ /* 0x000fea0003800200 */
.L_x_78:
[----:B--2---:R-:W2:Y:S01]  /*05f0*/  LDC.64 R2, c[0x0][0x390] ;  /* 0x0000e400ff027b82 */ /* 0x004ea20000000a00 */
[----:B------:R-:W-:Y:S01]  /*0600*/  FSETP.GEU.AND P0, PT, R7, RZ, PT ;  /* 0x000000ff0700720b */ /* 0x000fe20003f0e000 */
[----:B--2---:R-:W-:-:S12]  /*0610*/  IMAD.WIDE R14, R14, 0x4, R2 ;  /* 0x000000040e0e7825 */ /* 0x004fd800078e0202 */
[----:B------:R-:W2:Y:S01]  /*0620*/  @!P0 LDG.E R12, desc[UR6][R14.64] ;  /* 0x000000060e0c8981 */ /* 0x000ea2000c1e1900 */
[----:B------:R-:W-:Y:S02]  /*0630*/  @!P0 IMAD.MOV.U32 R0, RZ, RZ, RZ ;  /* 0x000000ffff008224 */ /* 0x000fe400078e00ff */
[----:B------:R-:W-:Y:S01]  /*0640*/  @P0 FMUL R0, R4, R7 ;  /* 0x0000000704000220 */ /* 0x000fe20000400000 */
[----:B0-----:R-:W-:Y:S01]  /*0650*/  @!P0 MOV R10, 0x9ae4089b ;  /* 0x9ae4089b000a8802 */ /* 0x001fe20000000f00 */
[----:B------:R-:W-:Y:S01]  /*0660*/  @!P0 IMAD.MOV.U32 R11, RZ, RZ, 0x4025e408 ;  /* 0x4025e408ff0b8424 */ /* 0x000fe200078e00ff */
[----:B------:R-:W-:Y:S01]  /*0670*/  UMOV UR4, 0xdc70c29c ;  /* 0xdc70c29c00047882 */ /* 0x000fe20000000000 */
[----:B------:R-:W-:Y:S01]  /*0680*/  FFMA R7, R0, R0, RZ ;  /* 0x0000000000077223 */ /* 0x000fe200000000ff */
[----:B------:R-:W-:-:S03]  /*0690*/  UMOV UR5, 0x3ff428a2 ;  /* 0x3ff428a200057882 */ /* 0x000fc60000000000 */
[----:B-1----:R-:W-:-:S04]  /*06a0*/  FFMA R4, R6, R6, R7 ;  /* 0x0000000606047223 */ /* 0x002fc80000000007 */
[----:B---3--:R-:W-:-:S04]  /*06b0*/  FFMA R13, R5, R5, R4 ;  /* 0x00000005050d7223 */ /* 0x008fc80000000004 */
[----:B------:R-:W0:Y:S02]  /*06c0*/  F2F.F64.F32 R8, R13 ;  /* 0x0000000d00087310 */ /* 0x000e240000201800 */
[----:B0-----:R-:W-:-:S06]  /*06d0*/  DSETP.GEU.AND P1, PT, R8, UR4, PT ;  /* 0x0000000408007e2a */ /* 0x001fcc000bf2e000 */
[----:B--2---:R-:W0:Y:S02]  /*06e0*/  @!P0 F2F.F64.F32 R2, R12 ;  /* 0x0000000c00028310 */ /* 0x004e240000201800 */
[----:B0-----:R-:W-:-:S10]  /*06f0*/  @!P0 DADD R2, R2, -R10 ;  /* 0x0000000002028229 */ /* 0x001fd4000000080a */
[----:B------:R-:W0:Y:S02]  /*0700*/  @!P0 F2F.F32.F64 R3, R2 ;  /* 0x0000000200038310 */ /* 0x000e240000301000 */
[----:B0-----:R0:W-:Y:S01]  /*0710*/  @!P0 STG.E desc[UR6][R14.64], R3 ;  /* 0x000000030e008986 */ /* 0x0011e2000c101906 */
[----:B------:R-:W-:Y:S05]  /*0720*/  @P1 EXIT ;  /* 0x000000000000194d */ /* 0x000fea0003800000 */
[C---:B------:R-:W-:Y:S01]  /*0730*/  FMUL R2, R13.reuse, R13 ;  /* 0x0000000d0d027220 */ /* 0x040fe20000400000 */
[----:B------:R-:W-:Y:S01]  /*0740*/  UMOV UR4, URZ ;  /* 0x000000ff00047c82 */ /* 0x000fe20008000000 */
[----:B------:R-:W-:Y:S02]  /*0750*/  BSSY.RECONVERGENT B0, `(.L_x_84) ;  /* 0x000001b000007945 */ /* 0x000fe40003800200 */
        /* <DEDUP_REMOVED lines=19> */
[----:B------:R-:W-:Y:S01]  /*0890*/  IMAD.MOV.U32 R11, RZ, RZ, R9 ;  /* 0x000000ffff0b7224 */ /* 0x000fe200078e0009 */
[----:B------:R-:W-:Y:S01]  /*08a0*/  MOV R9, 0x40480000 ;  /* 0x4048000000097802 */ /* 0x000fe20000000f00 */
[----:B------:R-:W-:Y:S01]  /*08b0*/  IMAD.MOV.U32 R10, RZ, RZ, R8 ;  /* 0x000000ffff0a7224 */ /* 0x000fe200078e0008 */
[----:B------:R-:W-:-:S07]  /*08c0*/  MOV R4, 0x8e0 ;  /* 0x000008e000047802 */ /* 0x000fce0000000f00 */
[----:B------:R-:W-:Y:S05]  /*08d0*/  CALL.REL.NOINC `($__internal_5_$__cuda_sm20_div_rn_f64_full) ;  /* 0x0000000000907944 */ /* 0x000fea0003c00000 */
[----:B------:R-:W-:Y:S02]  /*08e0*/  IMAD.MOV.U32 R2, RZ, RZ, R18 ;  /* 0x000000ffff027224 */ /* 0x000fe400078e0012 */
[----:B------:R-:W-:-:S07]  /*08f0*/  IMAD.MOV.U32 R3, RZ, RZ, R19 ;  /* 0x000000ffff037224 */ /* 0x000fce00078e0013 */
.L_x_85:
[----:B------:R-:W-:Y:S05]  /*0900*/  BSYNC.RECONVERGENT B0 ;  /* 0x0000000000007941 */ /* 0x000fea0003800200 */
.L_x_84:
        /* <DEDUP_REMOVED lines=15> */
[----:B------:R-:W-:Y:S01]  /*0a00*/  IMAD.MOV.U32 R9, RZ, RZ, -0x3fc80000 ;  /* 0xc0380000ff097424 */ /* 0x000fe200078e00ff */
[----:B------:R-:W-:-:S07]  /*0a10*/  MOV R4, 0xa30 ;  /* 0x00000a3000047802 */ /* 0x000fce0000000f00 */
[----:B------:R-:W-:Y:S05]  /*0a20*/  CALL.REL.NOINC `($__internal_5_$__cuda_sm20_div_rn_f64_full) ;  /* 0x00000000003c7944 */ /* 0x000fea0003c00000 */
[----:B------:R-:W-:Y:S01]  /*0a30*/  MOV R8, R18 ;  /* 0x0000001200087202 */ /* 0x000fe20000000f00 */
[----:B------:R-:W-:-:S07]  /*0a40*/  IMAD.MOV.U32 R9, RZ, RZ, R19 ;  /* 0x000000ffff097224 */ /* 0x000fce00078e0013 */
.L_x_87:
[----:B------:R-:W-:Y:S05]  /*0a50*/  BSYNC.RECONVERGENT B0 ;  /* 0x0000000000007941 */ /* 0x000fea0003800200 */
.L_x_86:
[----:B------:R-:W2:Y:S04]  /*0a60*/  LDG.E R4, desc[UR6][R14.64] ;  /* 0x000000060e047981 */ /* 0x000ea8000c1e1900 */
[----:B------:R-:W3:Y:S04]  /*0a70*/  LDG.E R11, desc[UR6][R14.64+0x4] ;  /* 0x000004060e0b7981 */ /* 0x000ee8000c1e1900 */
[----:B------:R-:W4:Y:S01]  /*0a80*/  LDG.E R10, desc[UR6][R14.64+0x8] ;  /* 0x000008060e0a7981 */ /* 0x000f22000c1e1900 */
[----:B------:R-:W-:-:S10]  /*0a90*/  DADD R2, R8, R2 ;  /* 0x0000000008027229 */ /* 0x000fd40000000002 */
[----:B------:R-:W2:Y:S02]  /*0aa0*/  F2F.F32.F64 R3, R2 ;  /* 0x0000000200037310 */ /* 0x000ea40000301000 */
[C---:B--2---:R-:W-:Y:S01]  /*0ab0*/  FFMA R7, R3.reuse, R0, R4 ;  /* 0x0000000003077223 */ /* 0x044fe20000000004 */
[----:B---3--:R-:W-:-:S04]  /*0ac0*/  FFMA R11, R3, R6, R11 ;  /* 0x00000006030b7223 */ /* 0x008fc8000000000b */
[----:B------:R-:W-:Y:S01]  /*0ad0*/  STG.E desc[UR6][R14.64], R7 ;  /* 0x000000070e007986 */ /* 0x000fe2000c101906 */
[----:B----4-:R-:W-:-:S03]  /*0ae0*/  FFMA R5, R3, R5, R10 ;  /* 0x0000000503057223 */ /* 0x010fc6000000000a */
[----:B------:R-:W-:Y:S04]  /*0af0*/  STG.E desc[UR6][R14.64+0x4], R11 ;  /* 0x0000040b0e007986 */ /* 0x000fe8000c101906 */
[----:B------:R-:W-:Y:S01]  /*0b00*/  STG.E desc[UR6][R14.64+0x8], R5 ;  /* 0x000008050e007986 */ /* 0x000fe2000c101906 */
[----:B------:R-:W-:Y:S05]  /*0b10*/  EXIT ;  /* 0x000000000000794d */ /* 0x000fea0003800000 */
        .weak           $__internal_5_$__cuda_sm20_div_rn_f64_full
        .type           $__internal_5_$__cuda_sm20_div_rn_f64_full,@function
        .size           $__internal_5_$__cuda_sm20_div_rn_f64_full,($__internal_6_$__cuda_sm20_sqrt_rn_f32_slowpath - $__internal_5_$__cuda_sm20_div_rn_f64_full)
$__internal_5_$__cuda_sm20_div_rn_f64_full:
[C---:B------:R-:W-:Y:S01]  /*0b20*/  FSETP.GEU.AND P0, PT, |R11|.reuse, 1.469367938527859385e-39, PT ;  /* 0x001000000b00780b */ /* 0x040fe20003f0e200 */
[----:B------:R-:W-:Y:S01]  /*0b30*/  IMAD.MOV.U32 R16, RZ, RZ, 0x1 ;  /* 0x00000001ff107424 */ /* 0x000fe200078e00ff */
[----:B------:R-:W-:Y:S01]  /*0b40*/  LOP3.LUT R12, R11, 0x800fffff, RZ, 0xc0, !PT ;  /* 0x800fffff0b0c7812 */ /* 0x000fe200078ec0ff */
[----:B------:R-:W-:Y:S01]  /*0b50*/  IMAD.U32 R8, RZ, RZ, UR4 ;  /* 0x00000004ff087e24 */ /* 0x000fe2000f8e00ff */
[C---:B------:R-:W-:Y:S01]  /*0b60*/  FSETP.GEU.AND P2, PT, |R9|.reuse, 1.469367938527859385e-39, PT ;  /* 0x001000000900780b */ /* 0x040fe20003f4e200 */
[----:B------:R-:W-:Y:S01]  /*0b70*/  BSSY.RECONVERGENT B1, `(.L_x_88) ;  /* 0x0000053000017945 */ /* 0x000fe20003800200 */
[----:B------:R-:W-:Y:S01]  /*0b80*/  LOP3.LUT R13, R12, 0x3ff00000, RZ, 0xfc, !PT ;  /* 0x3ff000000c0d7812 */ /* 0x000fe200078efcff */
[----:B------:R-:W-:Y:S01]  /*0b90*/  IMAD.MOV.U32 R12, RZ, RZ, R10 ;  /* 0x000000ffff0c7224 */ /* 0x000fe200078e000a */
[----:B------:R-:W-:Y:S02]  /*0ba0*/  LOP3.LUT R24, R9, 0x7ff00000, RZ, 0xc0, !PT ;  /* 0x7ff0000009187812 */ /* 0x000fe400078ec0ff */
[----:B------:R-:W-:-:S02]  /*0bb0*/  LOP3.LUT R27, R11, 0x7ff00000, RZ, 0xc0, !PT ;  /* 0x7ff000000b1b7812 */ /* 0x000fc400078ec0ff */
[----:B------:R-:W-:Y:S01]  /*0bc0*/  MOV R25, 0x1ca00000 ;  /* 0x1ca0000000197802 */ /* 0x000fe20000000f00 */
[----:B------:R-:W-:Y:S01]  /*0bd0*/  @!P0 DMUL R12, R10, 8.98846567431157953865e+307 ;  /* 0x7fe000000a0c8828 */ /* 0x000fe20000000000 */
[C---:B------:R-:W-:Y:S01]  /*0be0*/  ISETP.GE.U32.AND P1, PT, R24.reuse, R27, PT ;  /* 0x0000001b1800720c */ /* 0x040fe20003f26070 */
[----:B------:R-:W-:Y:S02]  /*0bf0*/  IMAD.MOV.U32 R26, RZ, RZ, R24 ;  /* 0x000000ffff1a7224 */ /* 0x000fe400078e0018 */
[----:B------:R-:W-:Y:S01]  /*0c00*/  @!P2 LOP3.LUT R21, R11, 0x7ff00000, RZ, 0xc0, !PT ;  /* 0x7ff000000b15a812 */ /* 0x000fe200078ec0ff */
[----:B------:R-:W-:Y:S01]  /*0c10*/  @!P2 IMAD.MOV.U32 R20, RZ, RZ, RZ ;  /* 0x000000ffff14a224 */ /* 0x000fe200078e00ff */
[----:B------:R-:W0:Y:S02]  /*0c20*/  MUFU.RCP64H R17, R13 ;  /* 0x0000000d00117308 */ /* 0x000e240000001800 */
[----:B------:R-:W-:Y:S02]  /*0c30*/  @!P2 ISETP.GE.U32.AND P3, PT, R24, R21, PT ;  /* 0x000000151800a20c */ /* 0x000fe40003f66070 */
[----:B------:R-:W-:-:S02]  /*0c40*/  @!P0 LOP3.LUT R27, R13, 0x7ff00000, RZ, 0xc0, !PT ;  /* 0x7ff000000d1b8812 */ /* 0x000fc400078ec0ff */
[----:B------:R-:W-:Y:S02]  /*0c50*/  @!P2 SEL R21, R25, 0x63400000, !P3 ;  /* 0x634000001915a807 */ /* 0x000fe40005800000 */
[----:B------:R-:W-:Y:S02]  /*0c60*/  IADD3 R28, PT, PT, R27, -0x1, RZ ;  /* 0xffffffff1b1c7810 */ /* 0x000fe40007ffe0ff */
[----:B------:R-:W-:-:S04]  /*0c70*/  @!P2 LOP3.LUT R21, R21, 0x80000000, R9, 0xf8, !PT ;  /* 0x800000001515a812 */ /* 0x000fc800078ef809 */
[----:B------:R-:W-:Y:S01]  /*0c80*/  @!P2 LOP3.LUT R21, R21, 0x100000, RZ, 0xfc, !PT ;  /* 0x001000001515a812 */ /* 0x000fe200078efcff */
[----:B0-----:R-:W-:-:S08]  /*0c90*/  DFMA R18, R16, -R12, 1 ;  /* 0x3ff000001012742b */ /* 0x001fd0000000080c */
[----:B------:R-:W-:-:S08]  /*0ca0*/  DFMA R18, R18, R18, R18 ;  /* 0x000000121212722b */ /* 0x000fd00000000012 */
[----:B------:R-:W-:Y:S01]  /*0cb0*/  DFMA R18, R16, R18, R16 ;  /* 0x000000121012722b */ /* 0x000fe20000000010 */
[----:B------:R-:W-:Y:S01]  /*0cc0*/  SEL R17, R25, 0x63400000, !P1 ;  /* 0x6340000019117807 */ /* 0x000fe20004800000 */
[----:B------:R-:W-:-:S03]  /*0cd0*/  IMAD.MOV.U32 R16, RZ, RZ, R8 ;  /* 0x000000ffff107224 */ /* 0x000fc600078e0008 */
[----:B------:R-:W-:-:S03]  /*0ce0*/  LOP3.LUT R17, R17, 0x800fffff, R9, 0xf8, !PT ;  /* 0x800fffff11117812 */ /* 0x000fc600078ef809 */
[----:B------:R-:W-:-:S03]  /*0cf0*/  DFMA R22, R18, -R12, 1 ;  /* 0x3ff000001216742b */ /* 0x000fc6000000080c */
[----:B------:R-:W-:-:S05]  /*0d00*/  @!P2 DFMA R16, R16, 2, -R20 ;  /* 0x400000001010a82b */ /* 0x000fca0000000814 */
[----:B------:R-:W-:-:S05]  /*0d10*/  DFMA R22, R18, R22, R18 ;  /* 0x000000161216722b */ /* 0x000fca0000000012 */
[----:B------:R-:W-:-:S03]  /*0d20*/  @!P2 LOP3.LUT R26, R17, 0x7ff00000, RZ, 0xc0, !PT ;  /* 0x7ff00000111aa812 */ /* 0x000fc600078ec0ff */
[----:B------:R-:W-:Y:S02]  /*0d30*/  DMUL R18, R22, R16 ;  /* 0x0000001016127228 */ /* 0x000fe40000000000 */
[----:B------:R-:W-:-:S05]  /*0d40*/  VIADD R20, R26, 0xffffffff ;  /* 0xffffffff1a147836 */ /* 0x000fca0000000000 */
[----:B------:R-:W-:Y:S01]  /*0d50*/  ISETP.GT.U32.AND P0, PT, R20, 0x7feffffe, PT ;  /* 0x7feffffe1400780c */ /* 0x000fe20003f04070 */
[----:B------:R-:W-:-:S03]  /*0d60*/  DFMA R20, R18, -R12, R16 ;  /* 0x8000000c1214722b */ /* 0x000fc60000000010 */
[----:B------:R-:W-:-:S05]  /*0d70*/  ISETP.GT.U32.OR P0, PT, R28, 0x7feffffe, P0 ;  /* 0x7feffffe1c00780c */ /* 0x000fca0000704470 */
[----:B------:R-:W-:-:S08]  /*0d80*/  DFMA R20, R22, R20, R18 ;  /* 0x000000141614722b */ /* 0x000fd00000000012 */
[----:B------:R-:W-:Y:S05]  /*0d90*/  @P0 BRA `(.L_x_89) ;  /* 0x00000000006c0947 */ /* 0x000fea0003800000 */
[----:B------:R-:W-:-:S04]  /*0da0*/  LOP3.LUT R9, R11, 0x7ff00000, RZ, 0xc0, !PT ;  /* 0x7ff000000b097812 */ /* 0x000fc800078ec0ff */
[CC--:B------:R-:W-:Y:S02]  /*0db0*/  VIADDMNMX R8, R24.reuse, -R9.reuse, 0xb9600000, !PT ;  /* 0xb960000018087446 */ /* 0x0c0fe40007800909 */
[----:B------:R-:W-:Y:S02]  /*0dc0*/  ISETP.GE.U32.AND P0, PT, R24, R9, PT ;  /* 0x000000091800720c */ /* 0x000fe40003f06070 */
[----:B------:R-:W-:Y:S02]  /*0dd0*/  VIMNMX R8, PT, PT, R8, 0x46a00000, PT ;  /* 0x46a0000008087848 */ /* 0x000fe40003fe0100 */
[----:B------:R-:W-:-:S05]  /*0de0*/  SEL R25, R25, 0x63400000, !P0 ;  /* 0x6340000019197807 */ /* 0x000fca0004000000 */
[----:B------:R-:W-:Y:S02]  /*0df0*/  IMAD.IADD R22, R8, 0x1, -R25 ;  /* 0x0000000108167824 */ /* 0x000fe400078e0a19 */
[----:B------:R-:W-:Y:S02]  /*0e00*/  IMAD.MOV.U32 R8, RZ, RZ, RZ ;  /* 0x000000ffff087224 */ /* 0x000fe400078e00ff */
        /* <DEDUP_REMOVED lines=10> */
[----:B------:R-:W-:Y:S01]  /*0eb0*/  IADD3 R9, PT, PT, -R22, RZ, RZ ;  /* 0x000000ff16097210 */ /* 0x000fe20007ffe1ff */
[----:B------:R-:W-:Y:S01]  /*0ec0*/  IMAD.MOV.U32 R8, RZ, RZ, RZ ;  /* 0x000000ffff087224 */ /* 0x000fe200078e00ff */
[----:B------:R-:W-:-:S05]  /*0ed0*/  DMUL.RP R10, R20, R10 ;  /* 0x0000000a140a7228 */ /* 0x000fca0000008000 */
[----:B------:R-:W-:-:S05]  /*0ee0*/  DFMA R8, R18, -R8, R20 ;  /* 0x800000081208722b */ /* 0x000fca0000000014 */
[----:B------:R-:W-:Y:S02]  /*0ef0*/  LOP3.LUT R17, R11, R17, RZ, 0x3c, !PT ;  /* 0x000000110b117212 */ /* 0x000fe400078e3cff */
[----:B------:R-:W-:-:S04]  /*0f00*/  IADD3 R8, PT, PT, -R22, -0x43300000, RZ ;  /* 0xbcd0000016087810 */ /* 0x000fc80007ffe1ff */
[----:B------:R-:W-:-:S04]  /*0f10*/  FSETP.NEU.AND P0, PT, |R9|, R8, PT ;  /* 0x000000080900720b */ /* 0x000fc80003f0d200 */
[----:B------:R-:W-:Y:S02]  /*0f20*/  FSEL R18, R10, R18, !P0 ;  /* 0x000000120a127208 */ /* 0x000fe40004000000 */
[----:B------:R-:W-:Y:S01]  /*0f30*/  FSEL R19, R17, R19, !P0 ;  /* 0x0000001311137208 */ /* 0x000fe20004000000 */
[----:B------:R-:W-:Y:S06]  /*0f40*/  BRA `(.L_x_90) ;  /* 0x0000000000547947 */ /* 0x000fec0003800000 */
.L_x_89:
[----:B------:R-:W-:-:S14]  /*0f50*/  DSETP.NAN.AND P0, PT, R8, R8, PT ;  /* 0x000000080800722a */ /* 0x000fdc0003f08000 */
[----:B------:R-:W-:Y:S05]  /*0f60*/  @P0 BRA `(.L_x_91) ;  /* 0x0000000000440947 */ /* 0x000fea0003800000 */
[----:B------:R-:W-:-:S14]  /*0f70*/  DSETP.NAN.AND P0, PT, R10, R10, PT ;  /* 0x0000000a0a00722a */ /* 0x000fdc0003f08000 */
[----:B------:R-:W-:Y:S05]  /*0f80*/  @P0 BRA `(.L_x_92) ;  /* 0x0000000000300947 */ /* 0x000fea0003800000 */
[----:B------:R-:W-:Y:S01]  /*0f90*/  ISETP.NE.AND P0, PT, R26, R27, PT ;  /* 0x0000001b1a00720c */ /* 0x000fe20003f05270 */
[----:B------:R-:W-:Y:S02]  /*0fa0*/  IMAD.MOV.U32 R18, RZ, RZ, 0x0 ;  /* 0x00000000ff127424 */ /* 0x000fe400078e00ff */
[----:B------:R-:W-:-:S10]  /*0fb0*/  IMAD.MOV.U32 R19, RZ, RZ, -0x80000 ;  /* 0xfff80000ff137424 */ /* 0x000fd400078e00ff */
        /* <DEDUP_REMOVED lines=9> */
.L_x_92:
[----:B------:R-:W-:Y:S01]  /*1050*/  LOP3.LUT R19, R11, 0x80000, RZ, 0xfc, !PT ;  /* 0x000800000b137812 */ /* 0x000fe200078efcff */
[----:B------:R-:W-:Y:S01]  /*1060*/  IMAD.MOV.U32 R18, RZ, RZ, R10 ;  /* 0x000000ffff127224 */ /* 0x000fe200078e000a */
[----:B------:R-:W-:Y:S06]  /*1070*/  BRA `(.L_x_90) ;  /* 0x0000000000087947 */ /* 0x000fec0003800000 */
.L_x_91:
[----:B------:R-:W-:Y:S01]  /*1080*/  LOP3.LUT R19, R9, 0x80000, RZ, 0xfc, !PT ;  /* 0x0008000009137812 */ /* 0x000fe200078efcff */
[----:B------:R-:W-:-:S07]  /*1090*/  IMAD.MOV.U32 R18, RZ, RZ, R8 ;  /* 0x000000ffff127224 */ /* 0x000fce00078e0008 */
.L_x_90:
[----:B------:R-:W-:Y:S05]  /*10a0*/  BSYNC.RECONVERGENT B1 ;  /* 0x0000000000017941 */ /* 0x000fea0003800200 */
.L_x_88:
[----:B------:R-:W-:Y:S02]  /*10b0*/  HFMA2 R9, -RZ, RZ, 0, 0 ;  /* 0x00000000ff097431 */ /* 0x000fe400000001ff */
[----:B------:R-:W-:-:S04]  /*10c0*/  IMAD.MOV.U32 R8, RZ, RZ, R4 ;  /* 0x000000ffff087224 */ /* 0x000fc800078e0004 */
[----:B------:R-:W-:Y:S05]  /*10d0*/  RET.REL.NODEC R8 `(_Z11calc_pore_fiPfS_) ;  /* 0xffffffec08c87950 */ /* 0x000fea0003c3ffff */
        .weak           $__internal_6_$__cuda_sm20_sqrt_rn_f32_slowpath
        .type           $__internal_6_$__cuda_sm20_sqrt_rn_f32_slowpath,@function
        .size           $__internal_6_$__cuda_sm20_sqrt_rn_f32_slowpath,($__internal_7_$__cuda_sm3x_div_rn_noftz_f32_slowpath - $__internal_6_$__cuda_sm20_sqrt_rn_f32_slowpath)
$__internal_6_$__cuda_sm20_sqrt_rn_f32_slowpath:
[----:B------:R-:W-:-:S13]  /*10e0*/  LOP3.LUT P0, RZ, R3, 0x7fffffff, RZ, 0xc0, !PT ;  /* 0x7fffffff03ff7812 */ /* 0x000fda000780c0ff */
[----:B------:R-:W-:Y:S01]  /*10f0*/  @!P0 IMAD.MOV.U32 R5, RZ, RZ, R3 ;  /* 0x000000ffff058224 */ /* 0x000fe200078e0003 */
        /* <DEDUP_REMOVED lines=12> */
[----:B------:R-:W-:Y:S02]  /*11c0*/  @!P0 IMAD.MOV.U32 R5, RZ, RZ, R3 ;  /* 0x000000ffff058224 */ /* 0x000fe400078e0003 */
[----:B------:R-:W-:-:S04]  /*11d0*/  @P0 FADD.FTZ R8, -R9, -RZ ;  /* 0x800000ff09080221 */ /* 0x000fc80000010100 */
[----:B------:R-:W-:-:S04]  /*11e0*/  @P0 FFMA R8, R9, R8, R6 ;  /* 0x0000000809080223 */ /* 0x000fc80000000006 */
[----:B------:R-:W-:-:S04]  /*11f0*/  @P0 FFMA R8, R8, R10, R9 ;  /* 0x0000000a08080223 */ /* 0x000fc80000000009 */
[----:B------:R-:W-:-:S07]  /*1200*/  @P0 FMUL.FTZ R5, R8, 2.3283064365386962891e-10 ;  /* 0x2f80000008050820 */ /* 0x000fce0000410000 */
.L_x_93:
[----:B------:R-:W-:Y:S01]  /*1210*/  IMAD.MOV.U32 R8, RZ, RZ, R11 ;  /* 0x000000ffff087224 */ /* 0x000fe200078e000b */
[----:B------:R-:W-:-:S04]  /*1220*/  MOV R9, 0x0 ;  /* 0x0000000000097802 */ /* 0x000fc80000000f00 */
[----:B------:R-:W-:Y:S05]  /*1230*/  RET.REL.NODEC R8 `(_Z11calc_pore_fiPfS_) ;  /* 0xffffffec08707950 */ /* 0x000fea0003c3ffff */
        .weak           $__internal_7_$__cuda_sm3x_div_rn_noftz_f32_slowpath
        .type           $__internal_7_$__cuda_sm3x_div_rn_noftz_f32_slowpath,@function
        .size           $__internal_7_$__cuda_sm3x_div_rn_noftz_f32_slowpath,(.L_x_149 - $__internal_7_$__cuda_sm3x_div_rn_noftz_f32_slowpath)
$__internal_7_$__cuda_sm3x_div_rn_noftz_f32_slowpath:
[--C-:B------:R-:W-:Y:S01]  /*1240*/  SHF.R.U32.HI R11, RZ, 0x17, R3.reuse ;  /* 0x00000017ff0b7819 */ /* 0x100fe20000011603 */
[----:B------:R-:W-:Y:S01]  /*1250*/  BSSY.RECONVERGENT B2, `(.L_x_94) ;  /* 0x0000063000027945 */ /* 0x000fe20003800200 */
[----:B------:R-:W-:Y:S01]  /*1260*/  SHF.R.U32.HI R5, RZ, 0x17, R2 ;  /* 0x00000017ff057819 */ /* 0x000fe20000011602 */
[----:B------:R-:W-:Y:S01]  /*1270*/  IMAD.MOV.U32 R13, RZ, RZ, R3 ;  /* 0x000000ffff0d7224 */ /* 0x000fe200078e0003 */
[----:B------:R-:W-:Y:S02]  /*1280*/  LOP3.LUT R11, R11, 0xff, RZ, 0xc0, !PT ;  /* 0x000000ff0b0b7812 */ /* 0x000fe400078ec0ff */
[----:B------:R-:W-:-:S03]  /*1290*/  LOP3.LUT R16, R5, 0xff, RZ, 0xc0, !PT ;  /* 0x000000ff05107812 */ /* 0x000fc600078ec0ff */
[----:B------:R-:W-:Y:S02]  /*12a0*/  VIADD R15, R11, 0xffffffff ;  /* 0xffffffff0b0f7836 */ /* 0x000fe40000000000 */
[----:B------:R-:W-:-:S03]  /*12b0*/  VIADD R12, R16, 0xffffffff ;  /* 0xffffffff100c7836 */ /* 0x000fc60000000000 */
[----:B------:R-:W-:-:S04]  /*12c0*/  ISETP.GT.U32.AND P0, PT, R15, 0xfd, PT ;  /* 0x000000fd0f00780c */ /* 0x000fc80003f04070 */
[----:B------:R-:W-:-:S13]  /*12d0*/  ISETP.GT.U32.OR P0, PT, R12, 0xfd, P0 ;  /* 0x000000fd0c00780c */ /* 0x000fda0000704470 */
[----:B------:R-:W-:Y:S01]  /*12e0*/  @!P0 IMAD.MOV.U32 R5, RZ, RZ, RZ ;  /* 0x000000ffff058224 */ /* 0x000fe200078e00ff */
[----:B------:R-:W-:Y:S06]  /*12f0*/  @!P0 BRA `(.L_x_95) ;  /* 0x00000000005c8947 */ /* 0x000fec0003800000 */
[----:B------:R-:W-:Y:S02]  /*1300*/  FSETP.GTU.FTZ.AND P0, PT, |R2|, +INF , PT ;  /* 0x7f8000000200780b */ /* 0x000fe40003f1c200 */
[----:B------:R-:W-:-:S04]  /*1310*/  FSETP.GTU.FTZ.AND P1, PT, |R3|, +INF , PT ;  /* 0x7f8000000300780b */ /* 0x000fc80003f3c200 */
[----:B------:R-:W-:-:S13]  /*1320*/  PLOP3.LUT P0, PT, P0, P1, PT, 0xf8, 0x8f ;  /* 0x00000000008f781c */ /* 0x000fda0000703f70 */
[----:B------:R-:W-:Y:S05]  /*1330*/  @P0 BRA `(.L_x_96) ;  /* 0x00000004004c0947 */ /* 0x000fea0003800000 */
[----:B------:R-:W-:-:S13]  /*1340*/  LOP3.LUT P0, RZ, R13, 0x7fffffff, R2, 0xc8, !PT ;  /* 0x7fffffff0dff7812 */ /* 0x000fda000780c802 */
[----:B------:R-:W-:Y:S05]  /*1350*/  @!P0 BRA `(.L_x_97) ;  /* 0x00000004003c8947 */ /* 0x000fea0003800000 */
[C---:B------:R-:W-:Y:S02]  /*1360*/  FSETP.NEU.FTZ.AND P1, PT, |R2|.reuse, +INF , PT ;  /* 0x7f8000000200780b */ /* 0x040fe40003f3d200 */
[----:B------:R-:W-:Y:S02]  /*1370*/  FSETP.NEU.FTZ.AND P2, PT, |R3|, +INF , PT ;  /* 0x7f8000000300780b */ /* 0x000fe40003f5d200 */
[----:B------:R-:W-:-:S11]  /*1380*/  FSETP.NEU.FTZ.AND P0, PT, |R2|, +INF , PT ;  /* 0x7f8000000200780b */ /* 0x000fd60003f1d200 */
[----:B------:R-:W-:Y:S05]  /*1390*/  @!P2 BRA !P1, `(.L_x_97) ;  /* 0x00000004002ca947 */ /* 0x000fea0004800000 */
[----:B------:R-:W-:-:S04]  /*13a0*/  LOP3.LUT P1, RZ, R2, 0x7fffffff, RZ, 0xc0, !PT ;  /* 0x7fffffff02ff7812 */ /* 0x000fc8000782c0ff */
[----:B------:R-:W-:-:S13]  /*13b0*/  PLOP3.LUT P1, PT, P2, P1, PT, 0x2f, 0xf2 ;  /* 0x0000000000f2781c */ /* 0x000fda0001722577 */
[----:B------:R-:W-:Y:S05]  /*13c0*/  @P1 BRA `(.L_x_98) ;  /* 0x0000000400181947 */ /* 0x000fea0003800000 */
[----:B------:R-:W-:-:S04]  /*13d0*/  LOP3.LUT P1, RZ, R13, 0x7fffffff, RZ, 0xc0, !PT ;  /* 0x7fffffff0dff7812 */ /* 0x000fc8000782c0ff */
[----:B------:R-:W-:-:S13]  /*13e0*/  PLOP3.LUT P0, PT, P0, P1, PT, 0x2f, 0xf2 ;  /* 0x0000000000f2781c */ /* 0x000fda0000702577 */
[----:B------:R-:W-:Y:S05]  /*13f0*/  @P0 BRA `(.L_x_99) ;  /* 0x0000000400000947 */ /* 0x000fea0003800000 */
[----:B------:R-:W-:Y:S02]  /*1400*/  ISETP.GE.AND P0, PT, R12, RZ, PT ;  /* 0x000000ff0c00720c */ /* 0x000fe40003f06270 */
[----:B------:R-:W-:-:S11]  /*1410*/  ISETP.GE.AND P1, PT, R15, RZ, PT ;  /* 0x000000ff0f00720c */ /* 0x000fd60003f26270 */
[----:B------:R-:W-:Y:S01]  /*1420*/  @P0 MOV R5, RZ ;  /* 0x000000ff00050202 */ /* 0x000fe20000000f00 */
[----:B------:R-:W-:Y:S02]  /*1430*/  @!P0 IMAD.MOV.U32 R5, RZ, RZ, -0x40 ;  /* 0xffffffc0ff058424 */ /* 0x000fe400078e00ff */
[----:B------:R-:W-:Y:S01]  /*1440*/  @!P0 FFMA R2, R2, 1.84467440737095516160e+19, RZ ;  /* 0x5f80000002028823 */ /* 0x000fe200000000ff */
[----:B------:R-:W-:Y:S01]  /*1450*/  @!P1 FFMA R13, R3, 1.84467440737095516160e+19, RZ ;  /* 0x5f800000030d9823 */ /* 0x000fe200000000ff */
[----:B------:R-:W-:-:S07]  /*1460*/  @!P1 VIADD R5, R5, 0x40 ;  /* 0x0000004005059836 */ /* 0x000fce0000000000 */
.L_x_95:
[----:B------:R-:W-:Y:S01]  /*1470*/  LEA R12, R11, 0xc0800000, 0x17 ;  /* 0xc08000000b0c7811 */ /* 0x000fe200078eb8ff */
[----:B------:R-:W-:Y:S04]  /*1480*/  BSSY.RECONVERGENT B3, `(.L_x_100) ;  /* 0x0000036000037945 */ /* 0x000fe80003800200 */
[----:B------:R-:W-:Y:S02]  /*1490*/  IMAD.IADD R15, R13, 0x1, -R12 ;  /* 0x000000010d0f7824 */ /* 0x000fe400078e0a0c */
[----:B------:R-:W-:Y:S02]  /*14a0*/  VIADD R12, R16, 0xffffff81 ;  /* 0xffffff81100c7836 */ /* 0x000fe40000000000 */
[----:B------:R-:W0:Y:S01]  /*14b0*/  MUFU.RCP R13, R15 ;  /* 0x0000000f000d7308 */ /* 0x000e220000001000 */
[----:B------:R-:W-:Y:S01]  /*14c0*/  FADD.FTZ R17, -R15, -RZ ;  /* 0x800000ff0f117221 */ /* 0x000fe20000010100 */
[C---:B------:R-:W-:Y:S01]  /*14d0*/  IMAD R2, R12.reuse, -0x800000, R2 ;  /* 0xff8000000c027824 */ /* 0x040fe200078e0202 */
[----:B------:R-:W-:-:S04]  /*14e0*/  IADD3 R12, PT, PT, R12, 0x7f, -R11 ;  /* 0x0000007f0c0c7810 */ /* 0x000fc80007ffe80b */
[----:B------:R-:W-:Y:S01]  /*14f0*/  IADD3 R12, PT, PT, R12, R5, RZ ;  /* 0x000000050c0c7210 */ /* 0x000fe20007ffe0ff */
[----:B0-----:R-:W-:-:S04]  /*1500*/  FFMA R16, R13, R17, 1 ;  /* 0x3f8000000d107423 */ /* 0x001fc80000000011 */
[----:B------:R-:W-:-:S04]  /*1510*/  FFMA R13, R13, R16, R13 ;  /* 0x000000100d0d7223 */ /* 0x000fc8000000000d */
[----:B------:R-:W-:-:S04]  /*1520*/  FFMA R16, R2, R13, RZ ;  /* 0x0000000d02107223 */ /* 0x000fc800000000ff */
[----:B------:R-:W-:-:S04]  /*1530*/  FFMA R18, R17, R16, R2 ;  /* 0x0000001011127223 */ /* 0x000fc80000000002 */
[----:B------:R-:W-:-:S04]  /*1540*/  FFMA R18, R13, R18, R16 ;  /* 0x000000120d127223 */ /* 0x000fc80000000010 */
[----:B------:R-:W-:-:S04]  /*1550*/  FFMA R17, R17, R18, R2 ;  /* 0x0000001211117223 */ /* 0x000fc80000000002 */
[----:B------:R-:W-:-:S05]  /*1560*/  FFMA R2, R13, R17, R18 ;  /* 0x000000110d027223 */ /* 0x000fca0000000012 */
[----:B------:R-:W-:-:S04]  /*1570*/  SHF.R.U32.HI R11, RZ, 0x17, R2 ;  /* 0x00000017ff0b7819 */ /* 0x000fc80000011602 */
[----:B------:R-:W-:-:S05]  /*1580*/  LOP3.LUT R11, R11, 0xff, RZ, 0xc0, !PT ;  /* 0x000000ff0b0b7812 */ /* 0x000fca00078ec0ff */
[----:B------:R-:W-:-:S04]  /*1590*/  IMAD.IADD R15, R11, 0x1, R12 ;  /* 0x000000010b0f7824 */ /* 0x000fc800078e020c */
[----:B------:R-:W-:-:S05]  /*15a0*/  VIADD R5, R15, 0xffffffff ;  /* 0xffffffff0f057836 */ /* 0x000fca0000000000 */
[----:B------:R-:W-:-:S13]  /*15b0*/  ISETP.GE.U32.AND P0, PT, R5, 0xfe, PT ;  /* 0x000000fe0500780c */ /* 0x000fda0003f06070 */
[----:B------:R-:W-:Y:S05]  /*15c0*/  @!P0 BRA `(.L_x_101) ;  /* 0x0000000000808947 */ /* 0x000fea0003800000 */
[----:B------:R-:W-:-:S13]  /*15d0*/  ISETP.GT.AND P0, PT, R15, 0xfe, PT ;  /* 0x000000fe0f00780c */ /* 0x000fda0003f04270 */
[----:B------:R-:W-:Y:S05]  /*15e0*/  @P0 BRA `(.L_x_102) ;  /* 0x00000000006c0947 */ /* 0x000fea0003800000 */
[----:B------:R-:W-:-:S13]  /*15f0*/  ISETP.GE.AND P0, PT, R15, 0x1, PT ;  /* 0x000000010f00780c */ /* 0x000fda0003f06270 */
[----:B------:R-:W-:Y:S05]  /*1600*/  @P0 BRA `(.L_x_103) ;  /* 0x0000000000740947 */ /* 0x000fea0003800000 */
[----:B------:R-:W-:Y:S02]  /*1610*/  ISETP.GE.AND P0, PT, R15, -0x18, PT ;  /* 0xffffffe80f00780c */ /* 0x000fe40003f06270 */
[----:B------:R-:W-:-:S11]  /*1620*/  LOP3.LUT R2, R2, 0x80000000, RZ, 0xc0, !PT ;  /* 0x8000000002027812 */ /* 0x000fd600078ec0ff */
[----:B------:R-:W-:Y:S05]  /*1630*/  @!P0 BRA `(.L_x_103) ;  /* 0x0000000000688947 */ /* 0x000fea0003800000 */
[-CC-:B------:R-:W-:Y:S01]  /*1640*/  FFMA.RZ R5, R13, R17.reuse, R18.reuse ;  /* 0x000000110d057223 */ /* 0x180fe2000000c012 */
[----:B------:R-:W-:Y:S02]  /*1650*/  VIADD R16, R15, 0x20 ;  /* 0x000000200f107836 */ /* 0x000fe40000000000 */
[-CC-:B------:R-:W-:Y:S01]  /*1660*/  FFMA.RM R12, R13, R17.reuse, R18.reuse ;  /* 0x000000110d0c7223 */ /* 0x180fe20000004012 */
[----:B------:R-:W-:Y:S02]  /*1670*/  ISETP.NE.AND P2, PT, R15, RZ, PT ;  /* 0x000000ff0f00720c */ /* 0x000fe40003f45270 */
[----:B------:R-:W-:Y:S01]  /*1680*/  LOP3.LUT R11, R5, 0x7fffff, RZ, 0xc0, !PT ;  /* 0x007fffff050b7812 */ /* 0x000fe200078ec0ff */
[----:B------:R-:W-:Y:S01]  /*1690*/  FFMA.RP R5, R13, R17, R18 ;  /* 0x000000110d057223 */ /* 0x000fe20000008012 */
[----:B------:R-:W-:Y:S01]  /*16a0*/  IMAD.MOV R13, RZ, RZ, -R15 ;  /* 0x000000ffff0d7224 */ /* 0x000fe200078e0a0f */
[----:B------:R-:W-:Y:S02]  /*16b0*/  ISETP.NE.AND P1, PT, R15, RZ, PT ;  /* 0x000000ff0f00720c */ /* 0x000fe40003f25270 */
[----:B------:R-:W-:-:S02]  /*16c0*/  LOP3.LUT R11, R11, 0x800000, RZ, 0xfc, !PT ;  /* 0x008000000b0b7812 */ /* 0x000fc400078efcff */
[----:B------:R-:W-:Y:S02]  /*16d0*/  FSETP.NEU.FTZ.AND P0, PT, R5, R12, PT ;  /* 0x0000000c0500720b */ /* 0x000fe40003f1d000 */
[----:B------:R-:W-:Y:S02]  /*16e0*/  SHF.L.U32 R16, R11, R16, RZ ;  /* 0x000000100b107219 */ /* 0x000fe400000006ff */
[----:B------:R-:W-:Y:S02]  /*16f0*/  SEL R12, R13, RZ, P2 ;  /* 0x000000ff0d0c7207 */ /* 0x000fe40001000000 */
[----:B------:R-:W-:Y:S02]  /*1700*/  ISETP.NE.AND P1, PT, R16, RZ, P1 ;  /* 0x000000ff1000720c */ /* 0x000fe40000f25270 */
[----:B------:R-:W-:Y:S02]  /*1710*/  SHF.R.U32.HI R12, RZ, R12, R11 ;  /* 0x0000000cff0c7219 */ /* 0x000fe4000001160b */
[----:B------:R-:W-:-:S02]  /*1720*/  PLOP3.LUT P0, PT, P0, P1, PT, 0xf8, 0x8f ;  /* 0x00000000008f781c */ /* 0x000fc40000703f70 */
[----:B------:R-:W-:Y:S02]  /*1730*/  SHF.R.U32.HI R16, RZ, 0x1, R12 ;  /* 0x00000001ff107819 */ /* 0x000fe4000001160c */
[----:B------:R-:W-:-:S04]  /*1740*/  SEL R5, RZ, 0x1, !P0 ;  /* 0x00000001ff057807 */ /* 0x000fc80004000000 */
[----:B------:R-:W-:-:S04]  /*1750*/  LOP3.LUT R5, R5, 0x1, R16, 0xf8, !PT ;  /* 0x0000000105057812 */ /* 0x000fc800078ef810 */
[----:B------:R-:W-:-:S04]  /*1760*/  LOP3.LUT R5, R5, R12, RZ, 0xc0, !PT ;  /* 0x0000000c05057212 */ /* 0x000fc800078ec0ff */
[----:B------:R-:W-:-:S04]  /*1770*/  IADD3 R5, PT, PT, R16, R5, RZ ;  /* 0x0000000510057210 */ /* 0x000fc80007ffe0ff */
[----:B------:R-:W-:Y:S01]  /*1780*/  LOP3.LUT R2, R5, R2, RZ, 0xfc, !PT ;  /* 0x0000000205027212 */ /* 0x000fe200078efcff */
[----:B------:R-:W-:Y:S06]  /*1790*/  BRA `(.L_x_103) ;  /* 0x0000000000107947 */ /* 0x000fec0003800000 */
.L_x_102:
[----:B------:R-:W-:-:S04]  /*17a0*/  LOP3.LUT R2, R2, 0x80000000, RZ, 0xc0, !PT ;  /* 0x8000000002027812 */ /* 0x000fc800078ec0ff */
[----:B------:R-:W-:Y:S01]  /*17b0*/  LOP3.LUT R2, R2, 0x7f800000, RZ, 0xfc, !PT ;  /* 0x7f80000002027812 */ /* 0x000fe200078efcff */
[----:B------:R-:W-:Y:S06]  /*17c0*/  BRA `(.L_x_103) ;  /* 0x0000000000047947 */ /* 0x000fec0003800000 */
.L_x_101:
[----:B------:R-:W-:-:S07]  /*17d0*/  IMAD R2, R12, 0x800000, R2 ;  /* 0x008000000c027824 */ /* 0x000fce00078e0202 */
.L_x_103:
[----:B------:R-:W-:Y:S05]  /*17e0*/  BSYNC.RECONVERGENT B3 ;  /* 0x0000000000037941 */ /* 0x000fea0003800200 */
.L_x_100:
[----:B------:R-:W-:Y:S05]  /*17f0*/  BRA `(.L_x_104) ;  /* 0x0000000000207947 */ /* 0x000fea0003800000 */
.L_x_99:
[----:B------:R-:W-:-:S04]  /*1800*/  LOP3.LUT R2, R13, 0x80000000, R2, 0x48, !PT ;  /* 0x800000000d027812 */ /* 0x000fc800078e4802 */
[----:B------:R-:W-:Y:S01]  /*1810*/  LOP3.LUT R2, R2, 0x7f800000, RZ, 0xfc, !PT ;  /* 0x7f80000002027812 */ /* 0x000fe200078efcff */
[----:B------:R-:W-:Y:S06]  /*1820*/  BRA `(.L_x_104) ;  /* 0x0000000000147947 */ /* 0x000fec0003800000 */
.L_x_98:
[----:B------:R-:W-:Y:S01]  /*1830*/  LOP3.LUT R2, R13, 0x80000000, R2, 0x48, !PT ;  /* 0x800000000d027812 */ /* 0x000fe200078e4802 */
[----:B------:R-:W-:Y:S06]  /*1840*/  BRA `(.L_x_104) ;  /* 0x00000000000c7947 */ /* 0x000fec0003800000 */
.L_x_97:
[----:B------:R-:W0:Y:S01]  /*1850*/  MUFU.RSQ R2, -QNAN ;  /* 0xffc0000000027908 */ /* 0x000e220000001400 */
[----:B------:R-:W-:Y:S05]  /*1860*/  BRA `(.L_x_104) ;  /* 0x0000000000047947 */ /* 0x000fea0003800000 */
.L_x_96:
[----:B------:R-:W-:-:S07]  /*1870*/  FADD.FTZ R2, R2, R3 ;  /* 0x0000000302027221 */ /* 0x000fce0000010000 */
.L_x_104:
[----:B------:R-:W-:Y:S05]  /*1880*/  BSYNC.RECONVERGENT B2 ;  /* 0x0000000000027941 */ /* 0x000fea0003800200 */
.L_x_94:
[----:B------:R-:W-:-:S04]  /*1890*/  IMAD.MOV.U32 R11, RZ, RZ, 0x0 ;  /* 0x00000000ff0b7424 */ /* 0x000fc800078e00ff */
[----:B0-----:R-:W-:Y:S05]  /*18a0*/  RET.REL.NODEC R10 `(_Z11calc_pore_fiPfS_) ;  /* 0xffffffe40ad47950 */ /* 0x001fea0003c3ffff */
.L_x_105:
        /* <DEDUP_REMOVED lines=13> */
.L_x_149:


//--------------------- .text._Z22calc_extern_f_BROWNIANiPfS_ --------------------------
	.section	.text._Z22calc_extern_f_BROWNIANiPfS_,"ax",@progbits
	.align	128
        .global         _Z22calc_extern_f_BROWNIANiPfS_
        .type           _Z22calc_extern_f_BROWNIANiPfS_,@function
        .size           _Z22calc_extern_f_BROWNIANiPfS_,(.L_x_161 - _Z22calc_extern_f_BROWNIANiPfS_)
        .other          _Z22calc_extern_f_BROWNIANiPfS_,@"STO_CUDA_ENTRY STV_DEFAULT"
_Z22calc_extern_f_BROWNIANiPfS_:
.text._Z22calc_extern_f_BROWNIANiPfS_:
        /* <DEDUP_REMOVED lines=11> */
[----:B------:R-:W2:Y:S01]  /*00b0*/  LDC.64 R4, c[0x0][0x390] ;  /* 0x0000e400ff047b82 */ /* 0x000ea20000000a00 */
[----:B0-----:R-:W-:-:S05]  /*00c0*/  IMAD.WIDE R2, R7, 0x4, R2 ;  /* 0x0000000407027825 */ /* 0x001fca00078e0202 */
[----:B-1----:R-:W3:Y:S01]  /*00d0*/  LDG.E R9, desc[UR4][R2.64] ;  /* 0x0000000402097981 */ /* 0x002ee2000c1e1900 */
[----:B--2---:R-:W-:-:S05]  /*00e0*/  IMAD.WIDE R4, R7, 0x4, R4 ;  /* 0x0000000407047825 */ /* 0x004fca00078e0204 */
[----:B---3--:R-:W-:Y:S04]  /*00f0*/  STG.E desc[UR4][R4.64], R9 ;  /* 0x0000000904007986 */ /* 0x008fe8000c101904 */
[----:B------:R-:W2:Y:S04]  /*0100*/  LDG.E R7, desc[UR4][R2.64+0x4] ;  /* 0x0000040402077981 */ /* 0x000ea8000c1e1900 */
[----:B--2---:R-:W-:Y:S04]  /*0110*/  STG.E desc[UR4][R4.64+0x4], R7 ;  /* 0x0000040704007986 */ /* 0x004fe8000c101904 */
[----:B------:R-:W2:Y:S04]  /*0120*/  LDG.E R11, desc[UR4][R2.64+0x8] ;  /* 0x00000804020b7981 */ /* 0x000ea8000c1e1900 */
[----:B--2---:R-:W-:Y:S01]  /*0130*/  STG.E desc[UR4][R4.64+0x8], R11 ;  /* 0x0000080b04007986 */ /* 0x004fe2000c101904 */
[----:B------:R-:W-:Y:S05]  /*0140*/  EXIT ;  /* 0x000000000000794d */ /* 0x000fea0003800000 */
.L_x_106:
        /* <DEDUP_REMOVED lines=11> */
.L_x_161:


//--------------------- .text._Z22calc_extern_f_LANGEVINifPfS_S_ --------------------------
	.section	.text._Z22calc_extern_f_LANGEVINifPfS_S_,"ax",@progbits
	.align	128
        .global         _Z22calc_extern_f_LANGEVINifPfS_S_
        .type           _Z22calc_extern_f_LANGEVINifPfS_S_,@function
        .size           _Z22calc_extern_f_LANGEVINifPfS_S_,(.L_x_162 - _Z22calc_extern_f_LANGEVINifPfS_S_)
        .other          _Z22calc_extern_f_LANGEVINifPfS_S_,@"STO_CUDA_ENTRY STV_DEFAULT"
_Z22calc_extern_f_LANGEVINifPfS_S_:
.text._Z22calc_extern_f_LANGEVINifPfS_S_:
        /* <DEDUP_REMOVED lines=10> */
[----:B------:R-:W-:Y:S01]  /*00a0*/  LEA R9, R0, R0, 0x1 ;  /* 0x0000000000097211 */ /* 0x000fe200078e08ff */
[----:B------:R-:W2:Y:S05]  /*00b0*/  LDCU UR6, c[0x0][0x384] ;  /* 0x00007080ff0677ac */ /* 0x000eaa0008000800 */
[----:B------:R-:W3:Y:S08]  /*00c0*/  LDC.64 R4, c[0x0][0x398] ;  /* 0x0000e600ff047b82 */ /* 0x000ef00000000a00 */
[----:B------:R-:W4:Y:S01]  /*00d0*/  LDC.64 R6, c[0x0][0x388] ;  /* 0x0000e200ff067b82 */ /* 0x000f220000000a00 */
[----:B0-----:R-:W-:-:S05]  /*00e0*/  IMAD.WIDE R2, R9, 0x4, R2 ;  /* 0x0000000409027825 */ /* 0x001fca00078e0202 */
[----:B-1----:R-:W5:Y:S01]  /*00f0*/  LDG.E R11, desc[UR4][R2.64] ;  /* 0x00000004020b7981 */ /* 0x002f62000c1e1900 */
[----:B---3--:R-:W-:-:S04]  /*0100*/  IMAD.WIDE R4, R9, 0x4, R4 ;  /* 0x0000000409047825 */ /* 0x008fc800078e0204 */
[----:B----4-:R-:W-:Y:S01]  /*0110*/  IMAD.WIDE R6, R9, 0x4, R6 ;  /* 0x0000000409067825 */ /* 0x010fe200078e0206 */
[----:B-----5:R0:W-:Y:S04]  /*0120*/  STG.E desc[UR4][R4.64], R11 ;  /* 0x0000000b04007986 */ /* 0x0201e8000c101904 */
[----:B------:R-:W2:Y:S02]  /*0130*/  LDG.E R0, desc[UR4][R6.64] ;  /* 0x0000000406007981 */ /* 0x000ea4000c1e1900 */
[----:B--2---:R-:W-:-:S05]  /*0140*/  FFMA R9, -R0, UR6, R11 ;  /* 0x0000000600097c23 */ /* 0x004fca000800010b */
[----:B------:R-:W-:Y:S04]  /*0150*/  STG.E desc[UR4][R4.64], R9 ;  /* 0x0000000904007986 */ /* 0x000fe8000c101904 */
[----:B------:R-:W2:Y:S04]  /*0160*/  LDG.E R13, desc[UR4][R2.64+0x4] ;  /* 0x00000404020d7981 */ /* 0x000ea8000c1e1900 */
[----:B--2---:R-:W-:Y:S04]  /*0170*/  STG.E desc[UR4][R4.64+0x4], R13 ;  /* 0x0000040d04007986 */ /* 0x004fe8000c101904 */
[----:B------:R-:W2:Y:S02]  /*0180*/  LDG.E R0, desc[UR4][R6.64+0x4] ;  /* 0x0000040406007981 */ /* 0x000ea4000c1e1900 */
[----:B--2---:R-:W-:-:S05]  /*0190*/  FFMA R15, -R0, UR6, R13 ;  /* 0x00000006000f7c23 */ /* 0x004fca000800010d */
[----:B------:R-:W-:Y:S04]  /*01a0*/  STG.E desc[UR4][R4.64+0x4], R15 ;  /* 0x0000040f04007986 */ /* 0x000fe8000c101904 */
[----:B------:R-:W2:Y:S04]  /*01b0*/  LDG.E R17, desc[UR4][R2.64+0x8] ;  /* 0x0000080402117981 */ /* 0x000ea8000c1e1900 */
[----:B--2---:R-:W-:Y:S04]  /*01c0*/  STG.E desc[UR4][R4.64+0x8], R17 ;  /* 0x0000081104007986 */ /* 0x004fe8000c101904 */
[----:B------:R-:W0:Y:S02]  /*01d0*/  LDG.E R0, desc[UR4][R6.64+0x8] ;  /* 0x0000080406007981 */ /* 0x000e24000c1e1900 */
[----:B0-----:R-:W-:-:S05]  /*01e0*/  FFMA R11, -R0, UR6, R17 ;  /* 0x00000006000b7c23 */ /* 0x001fca0008000111 */
[----:B------:R-:W-:Y:S01]  /*01f0*/  STG.E desc[UR4][R4.64+0x8], R11 ;  /* 0x0000080b04007986 */ /* 0x000fe2000c101904 */
[----:B------:R-:W-:Y:S05]  /*0200*/  EXIT ;  /* 0x000000000000794d */ /* 0x000fea0003800000 */
.L_x_107:
        /* <DEDUP_REMOVED lines=15> */
.L_x_162:


//--------------------- .text._Z9call_PRNGfPfP24curandStatePhilox4_32_10 --------------------------
	.section	.text._Z9call_PRNGfPfP24curandStatePhilox4_32_10,"ax",@progbits
	.align	128
        .global         _Z9call_PRNGfPfP24curandStatePhilox4_32_10
        .type           _Z9call_PRNGfPfP24curandStatePhilox4_32_10,@function
        .size           _Z9call_PRNGfPfP24curandStatePhilox4_32_10,(.L_x_150 - _Z9call_PRNGfPfP24curandStatePhilox4_32_10)
        .other          _Z9call_PRNGfPfP24curandStatePhilox4_32_10,@"STO_CUDA_ENTRY STV_DEFAULT"
_Z9call_PRNGfPfP24curandStatePhilox4_32_10:
.text._Z9call_PRNGfPfP24curandStatePhilox4_32_10:
[----:B------:R-:W-:Y:S01]  /*0000*/  LDC R1, c[0x0][0x37c] ;  /* 0x0000df00ff017b82 */ /* 0x000fe20000000800 */
[----:B------:R-:W0:Y:S07]  /*0010*/  S2R R0, SR_TID.X ;  /* 0x0000000000007919 */ /* 0x000e2e0000002100 */
[----:B------:R-:W0:Y:S01]  /*0020*/  S2UR UR4, SR_CTAID.X ;  /* 0x00000000000479c3 */ /* 0x000e220000002500 */
[----:B------:R-:W1:Y:S01]  /*0030*/  LDCU.64 UR6, c[0x0][0x358] ;  /* 0x00006b00ff0677ac */ /* 0x000e620008000a00 */
[----:B------:R-:W2:Y:S06]  /*0040*/  LDCU UR5, c[0x0][0x380] ;  /* 0x00007000ff0577ac */ /* 0x000eac0008000800 */
[----:B------:R-:W0:Y:S08]  /*0050*/  LDC R7, c[0x0][0x360] ;  /* 0x0000d800ff077b82 */ /* 0x000e300000000800 */
[----:B------:R-:W3:Y:S08]  /*0060*/  LDC.64 R4, c[0x0][0x390] ;  /* 0x0000e400ff047b82 */ /* 0x000ef00000000a00 */
[----:B------:R-:W4:Y:S01]  /*0070*/  LDC.64 R2, c[0x0][0x388] ;  /* 0x0000e200ff027b82 */ /* 0x000f220000000a00 */
[----:B0-----:R-:W-:Y:S01]  /*0080*/  IMAD R7, R7, UR4, R0 ;  /* 0x0000000407077c24 */ /* 0x001fe2000f8e0200 */
[----:B------:R-:W-:-:S03]  /*0090*/  UMOV UR4, URZ ;  /* 0x000000ff00047c82 */ /* 0x000fc60008000000 */
[----:B---3--:R-:W-:-:S04]  /*00a0*/  IMAD.WIDE R4, R7, 0x40, R4 ;  /* 0x0000004007047825 */ /* 0x008fc800078e0204 */
[----:B-12---:R-:W-:-:S07]  /*00b0*/  IMAD R7, R7, 0x3, RZ ;  /* 0x0000000307077824 */ /* 0x006fce00078e02ff */
.L_x_130:
[----:B--2---:R-:W2:Y:S01]  /*00c0*/  LDG.E R0, desc[UR6][R4.64+0x2c] ;  /* 0x00002c0604007981 */ /* 0x004ea2000c1e1900 */
[----:B------:R-:W-:Y:S01]  /*00d0*/  UIADD3 UR4, UPT, UPT, UR4, 0x1, URZ ;  /* 0x0000000104047890 */ /* 0x000fe2000fffe0ff */
[----:B------:R-:W-:Y:S03]  /*00e0*/  BSSY.RECONVERGENT B0, `(.L_x_108) ;  /* 0x0000120000007945 */ /* 0x000fe60003800200 */
[----:B------:R-:W-:Y:S01]  /*00f0*/  UISETP.NE.AND UP0, UPT, UR4, 0x3, UPT ;  /* 0x000000030400788c */ /* 0x000fe2000bf05270 */
[----:B--2---:R-:W-:-:S13]  /*0100*/  ISETP.NE.AND P0, PT, R0, 0x1, PT ;  /* 0x000000010000780c */ /* 0x004fda0003f05270 */
[----:B01-3--:R-:W-:Y:S05]  /*0110*/  @!P0 BRA `(.L_x_109) ;  /* 0x0000001000688947 */ /* 0x00bfea0003800000 */
[----:B------:R-:W2:Y:S01]  /*0120*/  LDG.E R0, desc[UR6][R4.64+0x28] ;  /* 0x0000280604007981 */ /* 0x000ea2000c1e1900 */
[----:B------:R-:W-:Y:S01]  /*0130*/  BSSY.RECONVERGENT B1, `(.L_x_110) ;  /* 0x0000011000017945 */ /* 0x000fe20003800200 */
[C---:B--2---:R-:W-:Y:S02]  /*0140*/  ISETP.NE.AND P0, PT, R0.reuse, 0x1, PT ;  /* 0x000000010000780c */ /* 0x044fe40003f05270 */
[----:B------:R-:W-:-:S11]  /*0150*/  IADD3 R6, PT, PT, R0, 0x1, RZ ;  /* 0x0000000100067810 */ /* 0x000fd60007ffe0ff */
[----:B------:R-:W-:Y:S05]  /*0160*/  @!P0 BRA `(.L_x_111) ;  /* 0x0000000000308947 */ /* 0x000fea0003800000 */
[----:B------:R-:W-:-:S05]  /*0170*/  IMAD.MOV.U32 R9, RZ, RZ, -0x2 ;  /* 0xfffffffeff097424 */ /* 0x000fca00078e00ff */
[----:B------:R-:W-:-:S04]  /*0180*/  VIADDMNMX.U32 R0, R0, R9, 0x2, PT ;  /* 0x0000000200007446 */ /* 0x000fc80003800009 */
[----:B------:R-:W-:-:S04]  /*0190*/  SHF.L.U32 R0, R0, 0x2, RZ ;  /* 0x0000000200007819 */ /* 0x000fc800000006ff */
[----:B------:R-:W0:Y:S02]  /*01a0*/  LDC R8, c[0x2][R0] ;  /* 0x0080000000087b82 */ /* 0x000e240000000800 */
[----:B0-----:R-:W-:-:S04]  /*01b0*/  SHF.R.S32.HI R9, RZ, 0x1f, R8 ;  /* 0x0000001fff097819 */ /* 0x001fc80000011408 */
.L_x_134:
[----:B------:R-:W-:Y:S05]  /*01c0*/  BRX R8 -0x1d0                                                           (*"BRANCH_TARGETS .L_x_135,.L_x_136,.L_x_137"*) ;  /* 0xfffffffc088c7949 */ /* 0x000fea000383ffff */
.L_x_137:
[----:B------:R1:W5:Y:S01]  /*01d0*/  LDG.E R0, desc[UR6][R4.64+0x10] ;  /* 0x0000100604007981 */ /* 0x000362000c1e1900 */
[----:B------:R-:W-:Y:S05]  /*01e0*/  BRA `(.L_x_112) ;  /* 0x0000000000147947 */ /* 0x000fea0003800000 */
.L_x_135:
[----:B------:R2:W5:Y:S01]  /*01f0*/  LDG.E R0, desc[UR6][R4.64+0x18] ;  /* 0x0000180604007981 */ /* 0x000562000c1e1900 */
[----:B------:R-:W-:Y:S05]  /*0200*/  BRA `(.L_x_112) ;  /* 0x00000000000c7947 */ /* 0x000fea0003800000 */
.L_x_136:
[----:B------:R0:W5:Y:S01]  /*0210*/  LDG.E R0, desc[UR6][R4.64+0x1c] ;  /* 0x00001c0604007981 */ /* 0x000162000c1e1900 */
[----:B------:R-:W-:Y:S05]  /*0220*/  BRA `(.L_x_112) ;  /* 0x0000000000047947 */ /* 0x000fea0003800000 */
.L_x_111:
[----:B------:R3:W5:Y:S02]  /*0230*/  LDG.E R0, desc[UR6][R4.64+0x14] ;  /* 0x0000140604007981 */ /* 0x000764000c1e1900 */
.L_x_112:
[----:B------:R-:W-:Y:S05]  /*0240*/  BSYNC.RECONVERGENT B1 ;  /* 0x0000000000017941 */ /* 0x000fea0003800200 */
.L_x_110:
[----:B------:R-:W-:Y:S01]  /*0250*/  ISETP.NE.AND P0, PT, R6, 0x4, PT ;  /* 0x000000040600780c */ /* 0x000fe20003f05270 */
[----:B------:R-:W-:-:S12]  /*0260*/  BSSY.RECONVERGENT B1, `(.L_x_113) ;  /* 0x000005c000017945 */ /* 0x000fd80003800200 */
[----:B------:R-:W-:Y:S05]  /*0270*/  @P0 BRA `(.L_x_114) ;  /* 0x0000000400680947 */ /* 0x000fea0003800000 */
[----:B------:R-:W2:Y:S01]  /*0280*/  LDG.E.64 R12, desc[UR6][R4.64] ;  /* 0x00000006040c7981 */ /* 0x000ea2000c1e1b00 */
[----:B------:R-:W-:Y:S01]  /*0290*/  BSSY.RECONVERGENT B2, `(.L_x_115) ;  /* 0x0000016000027945 */ /* 0x000fe20003800200 */
[----:B--2---:R-:W-:-:S05]  /*02a0*/  VIADD R15, R12, 0x1 ;  /* 0x000000010c0f7836 */ /* 0x004fca0000000000 */
[----:B------:R2:W-:Y:S01]  /*02b0*/  STG.E desc[UR6][R4.64], R15 ;  /* 0x0000000f04007986 */ /* 0x0005e2000c101906 */
[----:B------:R-:W-:-:S13]  /*02c0*/  ISETP.NE.AND P0, PT, R15, RZ, PT ;  /* 0x000000ff0f00720c */ /* 0x000fda0003f05270 */
[----:B--2---:R-:W-:Y:S05]  /*02d0*/  @!P0 BRA `(.L_x_116) ;  /* 0x0000000000088947 */ /* 0x004fea0003800000 */
[----:B------:R2:W5:Y:S01]  /*02e0*/  LDG.E R11, desc[UR6][R4.64+0x8] ;  /* 0x00000806040b7981 */ /* 0x000562000c1e1900 */
[----:B------:R-:W-:Y:S05]  /*02f0*/  BRA `(.L_x_117) ;  /* 0x00000000003c7947 */ /* 0x000fea0003800000 */
.L_x_116:
[----:B------:R2:W5:Y:S01]  /*0300*/  LDG.E R11, desc[UR6][R4.64+0x8] ;  /* 0x00000806040b7981 */ /* 0x000562000c1e1900 */
[----:B------:R-:W-:-:S04]  /*0310*/  IADD3 R13, PT, PT, R13, 0x1, RZ ;  /* 0x000000010d0d7810 */ /* 0x000fc80007ffe0ff */
[----:B------:R-:W-:Y:S01]  /*0320*/  ISETP.NE.AND P0, PT, R13, RZ, PT ;  /* 0x000000ff0d00720c */ /* 0x000fe20003f05270 */
[----:B------:R2:W-:-:S12]  /*0330*/  STG.E desc[UR6][R4.64+0x4], R13 ;  /* 0x0000040d04007986 */ /* 0x0005d8000c101906 */
[----:B--2---:R-:W-:Y:S05]  /*0340*/  @P0 BRA `(.L_x_117) ;  /* 0x0000000000280947 */ /* 0x004fea0003800000 */
[----:B-----5:R-:W-:Y:S02]  /*0350*/  VIADD R11, R11, 0x1 ;  /* 0x000000010b0b7836 */ /* 0x020fe40000000000 */
[----:B------:R-:W-:-:S03]  /*0360*/  HFMA2 R13, -RZ, RZ, 0, 0 ;  /* 0x00000000ff0d7431 */ /* 0x000fc600000001ff */
[----:B------:R2:W-:Y:S01]  /*0370*/  STG.E desc[UR6][R4.64+0x8], R11 ;  /* 0x0000080b04007986 */ /* 0x0005e2000c101906 */
[----:B------:R-:W-:-:S13]  /*0380*/  ISETP.NE.AND P0, PT, R11, RZ, PT ;  /* 0x000000ff0b00720c */ /* 0x000fda0003f05270 */
[----:B--2---:R-:W-:Y:S05]  /*0390*/  @P0 BRA `(.L_x_117) ;  /* 0x0000000000140947 */ /* 0x004fea0003800000 */
[----:B------:R-:W2:Y:S01]  /*03a0*/  LDG.E R6, desc[UR6][R4.64+0xc] ;  /* 0x00000c0604067981 */ /* 0x000ea2000c1e1900 */
[----:B------:R-:W-:Y:S01]  /*03b0*/  MOV R11, RZ ;  /* 0x000000ff000b7202 */ /* 0x000fe20000000f00 */
[----:B------:R-:W-:Y:S02]  /*03c0*/  IMAD.MOV.U32 R13, RZ, RZ, RZ ;  /* 0x000000ffff0d7224 */ /* 0x000fe400078e00ff */
[----:B--2---:R-:W-:-:S05]  /*03d0*/  VIADD R9, R6, 0x1 ;  /* 0x0000000106097836 */ /* 0x004fca0000000000 */
[----:B------:R2:W-:Y:S02]  /*03e0*/  STG.E desc[UR6][R4.64+0xc], R9 ;  /* 0x00000c0904007986 */ /* 0x0005e4000c101906 */
.L_x_117:
[----:B------:R-:W-:Y:S05]  /*03f0*/  BSYNC.RECONVERGENT B2 ;  /* 0x0000000000027941 */ /* 0x000fea0003800200 */
.L_x_115:
[----:B--2---:R-:W2:Y:S04]  /*0400*/  LDG.E.64 R8, desc[UR6][R4.64+0x20] ;  /* 0x0000200604087981 */ /* 0x004ea8000c1e1b00 */
[----:B------:R-:W3:Y:S01]  /*0410*/  LDG.E R14, desc[UR6][R4.64+0xc] ;  /* 0x00000c06040e7981 */ /* 0x000ee2000c1e1900 */
[----:B-----5:R-:W-:-:S04]  /*0420*/  IMAD.WIDE.U32 R10, R11, -0x326172a9, RZ ;  /* 0xcd9e8d570b0a7825 */ /* 0x020fc800078e00ff */
[----:B------:R-:W-:Y:S01]  /*0430*/  IMAD.HI.U32 R6, R15, -0x2daee0ad, RZ ;  /* 0xd2511f530f067827 */ /* 0x000fe200078e00ff */
[----:B------:R-:W-:Y:S02]  /*0440*/  MOV R15, 0xd2511f53 ;  /* 0xd2511f53000f7802 */ /* 0x000fe40000000f00 */
[----:B--2---:R-:W-:-:S03]  /*0450*/  LOP3.LUT R13, R8, R11, R13, 0x96, !PT ;  /* 0x0000000b080d7212 */ /* 0x004fc600078e960d */
[----:B------:R-:W-:Y:S01]  /*0460*/  IMAD R11, R12, R15, -0x2daee0ad ;  /* 0xd2511f530c0b7424 */ /* 0x000fe200078e020f */
[----:B------:R-:W-:Y:S01]  /*0470*/  IADD3 R17, PT, PT, R8, -0x61c88647, RZ ;  /* 0x9e3779b908117810 */ /* 0x000fe20007ffe0ff */
[C---:B------:R-:W-:Y:S01]  /*0480*/  VIADD R16, R9.reuse, 0xbb67ae85 ;  /* 0xbb67ae8509107836 */ /* 0x040fe20000000000 */
[----:B---3--:R-:W-:Y:S01]  /*0490*/  LOP3.LUT R6, R9, R14, R6, 0x96, !PT ;  /* 0x0000000e09067212 */ /* 0x008fe200078e9606 */
[----:B------:R-:W-:-:S04]  /*04a0*/  IMAD.WIDE.U32 R12, R13, -0x2daee0ad, RZ ;  /* 0xd2511f530d0c7825 */ /* 0x000fc800078e00ff */
[----:B------:R-:W-:Y:S01]  /*04b0*/  IMAD.WIDE.U32 R14, R6, -0x326172a9, RZ ;  /* 0xcd9e8d57060e7825 */ /* 0x000fe200078e00ff */
[----:B------:R-:W-:-:S03]  /*04c0*/  LOP3.LUT R11, R16, R13, R11, 0x96, !PT ;  /* 0x0000000d100b7212 */ /* 0x000fc600078e960b */
[----:B------:R-:W-:Y:S01]  /*04d0*/  VIADD R13, R8, 0x3c6ef372 ;  /* 0x3c6ef372080d7836 */ /* 0x000fe20000000000 */
[----:B------:R-:W-:Y:S01]  /*04e0*/  LOP3.LUT R17, R17, R10, R15, 0x96, !PT ;  /* 0x0000000a11117212 */ /* 0x000fe200078e960f */
[----:B------:R-:W-:Y:S01]  /*04f0*/  IMAD.WIDE.U32 R10, R11, -0x326172a9, RZ ;  /* 0xcd9e8d570b0a7825 */ /* 0x000fe200078e00ff */
[----:B------:R-:W-:-:S03]  /*0500*/  IADD3 R15, PT, PT, R9, 0x76cf5d0a, RZ ;  /* 0x76cf5d0a090f7810 */ /* 0x000fc60007ffe0ff */
[----:B------:R-:W-:Y:S01]  /*0510*/  IMAD.WIDE.U32 R16, R17, -0x2daee0ad, RZ ;  /* 0xd2511f5311107825 */ /* 0x000fe200078e00ff */
[----:B------:R-:W-:Y:S02]  /*0520*/  LOP3.LUT R13, R11, R14, R13, 0x96, !PT ;  /* 0x0000000e0b0d7212 */ /* 0x000fe400078e960d */
[----:B------:R-:W-:Y:S01]  /*0530*/  IADD3 R11, PT, PT, R8, -0x255992d5, RZ ;  /* 0xdaa66d2b080b7810 */ /* 0x000fe20007ffe0ff */
[----:B------:R-:W-:Y:S01]  /*0540*/  IMAD.MOV.U32 R6, RZ, RZ, RZ ;  /* 0x000000ffff067224 */ /* 0x000fe200078e00ff */
[----:B------:R-:W-:Y:S01]  /*0550*/  LOP3.LUT R15, R17, R15, R12, 0x96, !PT ;  /* 0x0000000f110f7212 */ /* 0x000fe200078e960c */
[----:B------:R-:W-:Y:S02]  /*0560*/  VIADD R17, R9, 0x32370b8f ;  /* 0x32370b8f09117836 */ /* 0x000fe40000000000 */
[----:B------:R-:W-:-:S04]  /*0570*/  IMAD.WIDE.U32 R12, R13, -0x2daee0ad, RZ ;  /* 0xd2511f530d0c7825 */ /* 0x000fc800078e00ff */
[----:B------:R-:W-:Y:S01]  /*0580*/  IMAD.WIDE.U32 R14, R15, -0x326172a9, RZ ;  /* 0xcd9e8d570f0e7825 */ /* 0x000fe200078e00ff */
[----:B------:R-:W-:-:S03]  /*0590*/  LOP3.LUT R17, R13, R16, R17, 0x96, !PT ;  /* 0x000000100d117212 */ /* 0x000fc600078e9611 */
[----:B------:R-:W-:Y:S01]  /*05a0*/  VIADD R13, R8, 0x78dde6e4 ;  /* 0x78dde6e4080d7836 */ /* 0x000fe20000000000 */
[----:B------:R-:W-:Y:S01]  /*05b0*/  LOP3.LUT R16, R15, R10, R11, 0x96, !PT ;  /* 0x0000000a0f107212 */ /* 0x000fe200078e960b */
[----:B------:R-:W-:Y:S01]  /*05c0*/  IMAD.WIDE.U32 R10, R17, -0x326172a9, RZ ;  /* 0xcd9e8d57110a7825 */ /* 0x000fe200078e00ff */
[----:B------:R-:W-:-:S03]  /*05d0*/  IADD3 R15, PT, PT, R9, -0x126145ec, RZ ;  /* 0xed9eba14090f7810 */ /* 0x000fc60007ffe0ff */
[----:B------:R-:W-:Y:S01]  /*05e0*/  IMAD.WIDE.U32 R16, R16, -0x2daee0ad, RZ ;  /* 0xd2511f5310107825 */ /* 0x000fe200078e00ff */
[----:B------:R-:W-:Y:S02]  /*05f0*/  LOP3.LUT R13, R11, R14, R13, 0x96, !PT ;  /* 0x0000000e0b0d7212 */ /* 0x000fe400078e960d */
[----:B------:R-:W-:Y:S02]  /*0600*/  IADD3 R11, PT, PT, R8, 0x1715609d, RZ ;  /* 0x1715609d080b7810 */ /* 0x000fe40007ffe0ff */
        /* <DEDUP_REMOVED lines=22> */
[----:B------:R-:W-:-:S04]  /*0770*/  LOP3.LUT R13, R17, R14, R13, 0x96, !PT ;  /* 0x0000000e110d7212 */ /* 0x000fc800078e960d */
[----:B------:R-:W-:Y:S01]  /*0780*/  LOP3.LUT R15, R11, R12, R15, 0x96, !PT ;  /* 0x0000000c0b0f7212 */ /* 0x000fe200078e960f */
[----:B------:R-:W-:Y:S01]  /*0790*/  VIADD R11, R9, 0x96a522ad ;  /* 0x96a522ad090b7836 */ /* 0x000fe20000000000 */
[----:B------:R-:W-:Y:S01]  /*07a0*/  IADD3 R9, PT, PT, R8, -0x700cb87f, RZ ;  /* 0x8ff3478108097810 */ /* 0x000fe20007ffe0ff */
[----:B------:R-:W-:-:S04]  /*07b0*/  IMAD.WIDE.U32 R12, R13, -0x2daee0ad, RZ ;  /* 0xd2511f530d0c7825 */ /* 0x000fc800078e00ff */
[----:B------:R-:W-:Y:S01]  /*07c0*/  IMAD.WIDE.U32 R14, R15, -0x326172a9, RZ ;  /* 0xcd9e8d570f0e7825 */ /* 0x000fe200078e00ff */
[----:B------:R-:W-:-:S03]  /*07d0*/  LOP3.LUT R10, R13, R10, R11, 0x96, !PT ;  /* 0x0000000a0d0a7212 */ /* 0x000fc600078e960b */
[----:B------:R-:W-:Y:S01]  /*07e0*/  IMAD.MOV.U32 R11, RZ, RZ, R12 ;  /* 0x000000ffff0b7224 */ /* 0x000fe200078e000c */
[----:B------:R-:W-:Y:S02]  /*07f0*/  LOP3.LUT R8, R15, R16, R9, 0x96, !PT ;  /* 0x000000100f087212 */ /* 0x000fe400078e9609 */
[----:B------:R-:W-:-:S05]  /*0800*/  MOV R9, R14 ;  /* 0x0000000e00097202 */ /* 0x000fca0000000f00 */
[----:B------:R2:W-:Y:S02]  /*0810*/  STG.E.128 desc[UR6][R4.64+0x10], R8 ;  /* 0x0000100804007986 */ /* 0x0005e4000c101d06 */
.L_x_114:
[----:B------:R-:W-:Y:S05]  /*0820*/  BSYNC.RECONVERGENT B1 ;  /* 0x0000000000017941 */ /* 0x000fea0003800200 */
.L_x_113:
[C---:B--2---:R-:W-:Y:S01]  /*0830*/  IADD3 R11, PT, PT, R6.reuse, 0x1, RZ ;  /* 0x00000001060b7810 */ /* 0x044fe20007ffe0ff */
[----:B------:R-:W-:Y:S01]  /*0840*/  BSSY.RECONVERGENT B1, `(.L_x_118) ;  /* 0x0000011000017945 */ /* 0x000fe20003800200 */
[----:B------:R-:W-:-:S03]  /*0850*/  ISETP.NE.AND P0, PT, R6, 0x1, PT ;  /* 0x000000010600780c */ /* 0x000fc60003f05270 */
[----:B------:R2:W-:Y:S10]  /*0860*/  STG.E desc[UR6][R4.64+0x28], R11 ;  /* 0x0000280b04007986 */ /* 0x0005f4000c101906 */
[----:B------:R-:W-:Y:S05]  /*0870*/  @!P0 BRA `(.L_x_119) ;  /* 0x0000000000308947 */ /* 0x000fea0003800000 */
[----:B------:R-:W-:-:S05]  /*0880*/  IMAD.MOV.U32 R9, RZ, RZ, -0x2 ;  /* 0xfffffffeff097424 */ /* 0x000fca00078e00ff */
[----:B------:R-:W-:-:S04]  /*0890*/  VIADDMNMX.U32 R6, R6, R9, 0x2, PT ;  /* 0x0000000206067446 */ /* 0x000fc80003800009 */
[----:B------:R-:W-:-:S04]  /*08a0*/  SHF.L.U32 R6, R6, 0x2, RZ ;  /* 0x0000000206067819 */ /* 0x000fc800000006ff */
[----:B------:R-:W0:Y:S02]  /*08b0*/  LDC R8, c[0x2][R6+0xc] ;  /* 0x0080030006087b82 */ /* 0x000e240000000800 */
[----:B0-----:R-:W-:-:S04]  /*08c0*/  SHF.R.S32.HI R9, RZ, 0x1f, R8 ;  /* 0x0000001fff097819 */ /* 0x001fc80000011408 */
.L_x_138:
[----:B------:R-:W-:Y:S05]  /*08d0*/  BRX R8 -0x8e0                                                           (*"BRANCH_TARGETS .L_x_139,.L_x_140,.L_x_141"*) ;  /* 0xfffffff408c87949 */ /* 0x000fea000383ffff */
.L_x_141:
[----:B------:R0:W5:Y:S01]  /*08e0*/  LDG.E R6, desc[UR6][R4.64+0x10] ;  /* 0x0000100604067981 */ /* 0x000162000c1e1900 */
[----:B------:R-:W-:Y:S05]  /*08f0*/  BRA `(.L_x_120) ;  /* 0x0000000000147947 */ /* 0x000fea0003800000 */
.L_x_139:
[----:B------:R0:W5:Y:S01]  /*0900*/  LDG.E R6, desc[UR6][R4.64+0x18] ;  /* 0x0000180604067981 */ /* 0x000162000c1e1900 */
[----:B------:R-:W-:Y:S05]  /*0910*/  BRA `(.L_x_120) ;  /* 0x00000000000c7947 */ /* 0x000fea0003800000 */
.L_x_140:
[----:B------:R0:W5:Y:S01]  /*0920*/  LDG.E R6, desc[UR6][R4.64+0x1c] ;  /* 0x00001c0604067981 */ /* 0x000162000c1e1900 */
[----:B------:R-:W-:Y:S05]  /*0930*/  BRA `(.L_x_120) ;  /* 0x0000000000047947 */ /* 0x000fea0003800000 */
.L_x_119:
[----:B------:R0:W5:Y:S02]  /*0940*/  LDG.E R6, desc[UR6][R4.64+0x14] ;  /* 0x0000140604067981 */ /* 0x000164000c1e1900 */
.L_x_120:
[----:B------:R-:W-:Y:S05]  /*0950*/  BSYNC.RECONVERGENT B1 ;  /* 0x0000000000017941 */ /* 0x000fea0003800200 */
.L_x_118:
        /* <DEDUP_REMOVED lines=11> */
.L_x_124:
        /* <DEDUP_REMOVED lines=15> */
.L_x_125:
[----:B------:R-:W-:Y:S05]  /*0b00*/  BSYNC.RECONVERGENT B2 ;  /* 0x0000000000027941 */ /* 0x000fea0003800200 */
.L_x_123:
[----:B--2---:R-:W2:Y:S04]  /*0b10*/  LDG.E.64 R8, desc[UR6][R4.64+0x20] ;  /* 0x0000200604087981 */ /* 0x004ea8000c1e1b00 */
[----:B------:R-:W3:Y:S01]  /*0b20*/  LDG.E R16, desc[UR6][R4.64+0xc] ;  /* 0x00000c0604107981 */ /* 0x000ee2000c1e1900 */
[----:B-----5:R-:W-:-:S03]  /*0b30*/  IMAD.WIDE.U32 R10, R11, -0x326172a9, RZ ;  /* 0xcd9e8d570b0a7825 */ /* 0x020fc600078e00ff */
[----:B------:R0:W-:Y:S01]  /*0b40*/  STG.E desc[UR6][R4.64+0x28], RZ ;  /* 0x000028ff04007986 */ /* 0x0001e2000c101906 */
[----:B------:R-:W-:Y:S01]  /*0b50*/  IMAD.HI.U32 R14, R15, -0x2daee0ad, RZ ;  /* 0xd2511f530f0e7827 */ /* 0x000fe200078e00ff */
[----:B------:R-:W-:Y:S02]  /*0b60*/  MOV R15, 0xd2511f53 ;  /* 0xd2511f53000f7802 */ /* 0x000fe40000000f00 */
[----:B--2---:R-:W-:-:S03]  /*0b70*/  LOP3.LUT R13, R8, R11, R13, 0x96, !PT ;  /* 0x0000000b080d7212 */ /* 0x004fc600078e960d */
[----:B------:R-:W-:Y:S01]  /*0b80*/  IMAD R11, R12, R15, -0x2daee0ad ;  /* 0xd2511f530c0b7424 */ /* 0x000fe200078e020f */
[----:B------:R-:W-:Y:S02]  /*0b90*/  IADD3 R17, PT, PT, R8, -0x61c88647, RZ ;  /* 0x9e3779b908117810 */ /* 0x000fe40007ffe0ff */
[C---:B---3--:R-:W-:Y:S01]  /*0ba0*/  LOP3.LUT R14, R9.reuse, R16, R14, 0x96, !PT ;  /* 0x00000010090e7212 */ /* 0x048fe200078e960e */
        /* <DEDUP_REMOVED lines=10> */
[----:B------:R-:W-:Y:S02]  /*0c50*/  IADD3 R11, PT, PT, R8, -0x255992d5, RZ ;  /* 0xdaa66d2b080b7810 */ /* 0x000fe40007ffe0ff */
        /* <DEDUP_REMOVED lines=17> */
[----:B------:R-:W-:Y:S02]  /*0d70*/  IADD3 R13, PT, PT, R8, -0x4ab325aa, RZ ;  /* 0xb54cda56080d7810 */ /* 0x000fe40007ffe0ff */
        /* <DEDUP_REMOVED lines=10> */
[----:B------:R-:W-:Y:S02]  /*0e20*/  LOP3.LUT R17, R13, R16, R17, 0x96, !PT ;  /* 0x000000100d117212 */ /* 0x000fe400078e9611 */
[----:B------:R-:W-:Y:S02]  /*0e30*/  IADD3 R13, PT, PT, R8, -0xe443238, RZ ;  /* 0xf1bbcdc8080d7810 */ /* 0x000fe40007ffe0ff */
[----:B------:R-:W-:Y:S01]  /*0e40*/  LOP3.LUT R11, R15, R10, R11, 0x96, !PT ;  /* 0x0000000a0f0b7212 */ /* 0x000fe200078e960b */
[----:B------:R-:W-:-:S04]  /*0e50*/  IMAD.WIDE.U32 R16, R17, -0x326172a9, RZ ;  /* 0xcd9e8d5711107825 */ /* 0x000fc800078e00ff */
[----:B------:R-:W-:Y:S01]  /*0e60*/  IMAD.WIDE.U32 R10, R11, -0x2daee0ad, RZ ;  /* 0xd2511f530b0a7825 */ /* 0x000fe200078e00ff */
[----:B------:R-:W-:-:S03]  /*0e70*/  LOP3.LUT R13, R17, R14, R13, 0x96, !PT ;  /* 0x0000000e110d7212 */ /* 0x000fc600078e960d */
[----:B------:R-:W-:-:S05]  /*0e80*/  VIADD R15, R9, 0xdb3d7428 ;  /* 0xdb3d7428090f7836 */ /* 0x000fca0000000000 */
[----:B------:R-:W-:Y:S01]  /*0e90*/  LOP3.LUT R15, R11, R12, R15, 0x96, !PT ;  /* 0x0000000c0b0f7212 */ /* 0x000fe200078e960f */
[----:B------:R-:W-:Y:S01]  /*0ea0*/  IMAD.WIDE.U32 R12, R13, -0x2daee0ad, RZ ;  /* 0xd2511f530d0c7825 */ /* 0x000fe200078e00ff */
[----:B------:R-:W-:Y:S02]  /*0eb0*/  IADD3 R11, PT, PT, R9, -0x695add53, RZ ;  /* 0x96a522ad090b7810 */ /* 0x000fe40007ffe0ff */
[----:B------:R-:W-:Y:S01]  /*0ec0*/  IADD3 R9, PT, PT, R8, -0x700cb87f, RZ ;  /* 0x8ff3478108097810 */ /* 0x000fe20007ffe0ff */
[----:B------:R-:W-:Y:S01]  /*0ed0*/  IMAD.WIDE.U32 R14, R15, -0x326172a9, RZ ;  /* 0xcd9e8d570f0e7825 */ /* 0x000fe200078e00ff */
[----:B------:R-:W-:-:S03]  /*0ee0*/  LOP3.LUT R10, R13, R10, R11, 0x96, !PT ;  /* 0x0000000a0d0a7212 */ /* 0x000fc600078e960b */
[----:B------:R-:W-:Y:S01]  /*0ef0*/  IMAD.MOV.U32 R11, RZ, RZ, R12 ;  /* 0x000000ffff0b7224 */ /* 0x000fe200078e000c */
[----:B------:R-:W-:Y:S02]  /*0f00*/  LOP3.LUT R8, R15, R16, R9, 0x96, !PT ;  /* 0x000000100f087212 */ /* 0x000fe400078e9609 */
[----:B------:R-:W-:-:S05]  /*0f10*/  MOV R9, R14 ;  /* 0x0000000e00097202 */ /* 0x000fca0000000f00 */
[----:B------:R0:W-:Y:S02]  /*0f20*/  STG.E.128 desc[UR6][R4.64+0x10], R8 ;  /* 0x0000100804007986 */ /* 0x0001e4000c101d06 */
.L_x_122:
[----:B------:R-:W-:Y:S05]  /*0f30*/  BSYNC.RECONVERGENT B1 ;  /* 0x0000000000017941 */ /* 0x000fea0003800200 */
.L_x_121:
[----:B0-----:R-:W-:Y:S01]  /*0f40*/  HFMA2 R9, -RZ, RZ, 0.1171875, 0 ;  /* 0x2f800000ff097431 */ /* 0x001fe200000001ff */
[----:B-----5:R-:W-:Y:S01]  /*0f50*/  I2FP.F32.U32 R0, R0 ;  /* 0x0000000000007245 */ /* 0x020fe20000201000 */
[----:B------:R-:W-:Y:S01]  /*0f60*/  BSSY.RECONVERGENT B1, `(.L_x_126) ;  /* 0x000002c000017945 */ /* 0x000fe20003800200 */
[----:B--2---:R-:W-:Y:S02]  /*0f70*/  MOV R11, 0x3e055027 ;  /* 0x3e055027000b7802 */ /* 0x004fe40000000f00 */
[----:B------:R-:W-:Y:S01]  /*0f80*/  I2FP.F32.U32 R6, R6 ;  /* 0x0000000600067245 */ /* 0x000fe20000201000 */
[----:B------:R-:W-:-:S05]  /*0f90*/  FFMA R0, R0, R9, 1.1641532182693481445e-10 ;  /* 0x2f00000000007423 */ /* 0x000fca0000000009 */
[----:B------:R-:W-:-:S13]  /*0fa0*/  FSETP.GEU.AND P0, PT, R0, 1.175494350822287508e-38, PT ;  /* 0x008000000000780b */ /* 0x000fda0003f0e000 */
[----:B------:R-:W-:-:S04]  /*0fb0*/  @!P0 FMUL R0, R0, 8388608 ;  /* 0x4b00000000008820 */ /* 0x000fc80000400000 */
[----:B------:R-:W-:-:S05]  /*0fc0*/  VIADD R8, R0, 0xc0d55555 ;  /* 0xc0d5555500087836 */ /* 0x000fca0000000000 */
[----:B------:R-:W-:-:S04]  /*0fd0*/  LOP3.LUT R9, R8, 0xff800000, RZ, 0xc0, !PT ;  /* 0xff80000008097812 */ /* 0x000fc800078ec0ff */
[-C--:B------:R-:W-:Y:S02]  /*0fe0*/  IADD3 R8, PT, PT, R0, -R9.reuse, RZ ;  /* 0x8000000900087210 */ /* 0x080fe40007ffe0ff */
[----:B------:R-:W-:-:S03]  /*0ff0*/  I2FP.F32.S32 R9, R9 ;  /* 0x0000000900097245 */ /* 0x000fc60000201400 */
[----:B------:R-:W-:Y:S01]  /*1000*/  FADD R10, R8, -1 ;  /* 0xbf800000080a7421 */ /* 0x000fe20000000000 */
[----:B------:R-:W-:Y:S02]  /*1010*/  FSEL R8, RZ, -23, P0 ;  /* 0xc1b80000ff087808 */ /* 0x000fe40000000000 */
[----:B------:R-:W-:Y:S01]  /*1020*/  ISETP.GT.U32.AND P0, PT, R0, 0x7f7fffff, PT ;  /* 0x7f7fffff0000780c */ /* 0x000fe20003f04070 */
[C---:B------:R-:W-:Y:S02]  /*1030*/  FFMA R11, R10.reuse, -R11, 0.14084610342979431152 ;  /* 0x3e1039f60a0b7423 */ /* 0x040fe4000000080b */
[----:B------:R-:W-:Y:S01]  /*1040*/  FFMA R8, R9, 1.1920928955078125e-07, R8 ;  /* 0x3400000009087823 */ /* 0x000fe20000000008 */
[----:B------:R-:W-:Y:S02]  /*1050*/  IMAD.MOV.U32 R9, RZ, RZ, 0x7f800000 ;  /* 0x7f800000ff097424 */ /* 0x000fe400078e00ff */
[----:B------:R-:W-:-:S04]  /*1060*/  FFMA R11, R10, R11, -0.12148627638816833496 ;  /* 0xbdf8cdcc0a0b7423 */ /* 0x000fc8000000000b */
[----:B------:R-:W-:-:S04]  /*1070*/  FFMA R11, R10, R11, 0.13980610668659210205 ;  /* 0x3e0f29550a0b7423 */ /* 0x000fc8000000000b */
[----:B------:R-:W-:-:S04]  /*1080*/  FFMA R11, R10, R11, -0.16684235632419586182 ;  /* 0xbe2ad8b90a0b7423 */ /* 0x000fc8000000000b */
[----:B------:R-:W-:-:S04]  /*1090*/  FFMA R11, R10, R11, 0.20012299716472625732 ;  /* 0x3e4ced0b0a0b7423 */ /* 0x000fc8000000000b */
[----:B------:R-:W-:-:S04]  /*10a0*/  FFMA R11, R10, R11, -0.24999669194221496582 ;  /* 0xbe7fff220a0b7423 */ /* 0x000fc8000000000b */
[----:B------:R-:W-:-:S04]  /*10b0*/  FFMA R11, R10, R11, 0.33333182334899902344 ;  /* 0x3eaaaa780a0b7423 */ /* 0x000fc8000000000b */
[----:B------:R-:W-:-:S04]  /*10c0*/  FFMA R11, R10, R11, -0.5 ;  /* 0xbf0000000a0b7423 */ /* 0x000fc8000000000b */
[----:B------:R-:W-:-:S04]  /*10d0*/  FMUL R11, R10, R11 ;  /* 0x0000000b0a0b7220 */ /* 0x000fc80000400000 */
[----:B------:R-:W-:-:S04]  /*10e0*/  FFMA R11, R10, R11, R10 ;  /* 0x0000000b0a0b7223 */ /* 0x000fc8000000000a */
[----:B------:R-:W-:Y:S01]  /*10f0*/  FFMA R8, R8, 0.69314718246459960938, R11 ;  /* 0x3f31721808087823 */ /* 0x000fe2000000000b */
[C---:B------:R-:W-:Y:S01]  /*1100*/  @P0 FFMA R8, R0.reuse, R9, +INF ;  /* 0x7f80000000080423 */ /* 0x040fe20000000009 */
[----:B------:R-:W-:Y:S01]  /*1110*/  FSETP.NEU.AND P0, PT, R0, RZ, PT ;  /* 0x000000ff0000720b */ /* 0x000fe20003f0d000 */
[----:B------:R-:W-:Y:S02]  /*1120*/  HFMA2 R9, -RZ, RZ, 0.1495361328125, 0.0004794597625732421875 ;  /* 0x30c90fdbff097431 */ /* 0x000fe400000001ff */
[----:B------:R-:W-:-:S05]  /*1130*/  FMUL R8, R8, -2 ;  /* 0xc000000008087820 */ /* 0x000fca0000400000 */
[----:B------:R-:W-:Y:S01]  /*1140*/  FSEL R11, R8, +INF , P0 ;  /* 0x7f800000080b7808 */ /* 0x000fe20000000000 */
[----:B------:R-:W-:-:S03]  /*1150*/  FFMA R13, R6, R9, 7.314590599882819788e-10 ;  /* 0x30490fdb060d7423 */ /* 0x000fc60000000009 */
[----:B------:R-:W-:Y:S01]  /*1160*/  IADD3 R0, PT, PT, R11, -0xd000000, RZ ;  /* 0xf30000000b007810 */ /* 0x000fe20007ffe0ff */
[----:B------:R0:W2:Y:S03]  /*1170*/  MUFU.RSQ R8, R11 ;  /* 0x0000000b00087308 */ /* 0x0000a60000001400 */
[----:B------:R-:W-:-:S13]  /*1180*/  ISETP.GT.U32.AND P0, PT, R0, 0x727fffff, PT ;  /* 0x727fffff0000780c */ /* 0x000fda0003f04070 */
[----:B0-----:R-:W-:Y:S05]  /*1190*/  @!P0 BRA `(.L_x_127) ;  /* 0x0000000000108947 */ /* 0x001fea0003800000 */
[----:B------:R-:W-:-:S07]  /*11a0*/  MOV R12, 0x11c0 ;  /* 0x000011c0000c7802 */ /* 0x000fce0000000f00 */
[----:B-1234-:R-:W-:Y:S05]  /*11b0*/  CALL.REL.NOINC `($__internal_8_$__cuda_sm20_sqrt_rn_f32_slowpath) ;  /* 0x0000000000647944 */ /* 0x01efea0003c00000 */
[----:B------:R-:W-:Y:S01]  /*11c0*/  IMAD.MOV.U32 R0, RZ, RZ, R6 ;  /* 0x000000ffff007224 */ /* 0x000fe200078e0006 */
[----:B------:R-:W-:Y:S06]  /*11d0*/  BRA `(.L_x_128) ;  /* 0x0000000000107947 */ /* 0x000fec0003800000 */
.L_x_127:
[----:B--2---:R-:W-:Y:S01]  /*11e0*/  FMUL.FTZ R0, R11, R8 ;  /* 0x000000080b007220 */ /* 0x004fe20000410000 */
[----:B------:R-:W-:-:S03]  /*11f0*/  FMUL.FTZ R6, R8, 0.5 ;  /* 0x3f00000008067820 */ /* 0x000fc60000410000 */
[----:B------:R-:W-:-:S04]  /*1200*/  FFMA R9, -R0, R0, R11 ;  /* 0x0000000000097223 */ /* 0x000fc8000000010b */
[----:B------:R-:W-:-:S07]  /*1210*/  FFMA R0, R9, R6, R0 ;  /* 0x0000000609007223 */ /* 0x000fce0000000000 */
.L_x_128:
[----:B------:R-:W-:Y:S05]  /*1220*/  BSYNC.RECONVERGENT B1 ;  /* 0x0000000000017941 */ /* 0x000fea0003800200 */
.L_x_126:
[----:B------:R-:W-:Y:S01]  /*1230*/  FMUL.RZ R6, R13, 0.15915493667125701904 ;  /* 0x3e22f9830d067820 */ /* 0x000fe2000040c000 */
[----:B------:R-:W-:-:S03]  /*1240*/  MOV R13, 0x1 ;  /* 0x00000001000d7802 */ /* 0x000fc60000000f00 */
[----:B------:R-:W0:Y:S02]  /*1250*/  MUFU.COS R9, R6 ;  /* 0x0000000600097308 */ /* 0x000e240000000000 */
[----:B------:R2:W-:Y:S01]  /*1260*/  STG.E desc[UR6][R4.64+0x2c], R13 ;  /* 0x00002c0d04007986 */ /* 0x0005e2000c101906 */
[----:B0-----:R-:W-:-:S05]  /*1270*/  FMUL R11, R9, R0 ;  /* 0x00000000090b7220 */ /* 0x001fca0000400000 */
[----:B------:R-:W0:Y:S01]  /*1280*/  MUFU.SIN R9, R6 ;  /* 0x0000000600097308 */ /* 0x000e220000000400 */
[----:B------:R2:W-:Y:S01]  /*1290*/  STG.E desc[UR6][R4.64+0x34], R11 ;  /* 0x0000340b04007986 */ /* 0x0005e2000c101906 */
[----:B0-----:R-:W-:Y:S01]  /*12a0*/  FMUL R0, R9, R0 ;  /* 0x0000000009007220 */ /* 0x001fe20000400000 */
[----:B--2---:R-:W-:Y:S06]  /*12b0*/  BRA `(.L_x_129) ;  /* 0x0000000000087947 */ /* 0x004fec0003800000 */
.L_x_109:
[----:B------:R0:W5:Y:S04]  /*12c0*/  LDG.E R0, desc[UR6][R4.64+0x34] ;  /* 0x0000340604007981 */ /* 0x000168000c1e1900 */
[----:B------:R0:W-:Y:S02]  /*12d0*/  STG.E desc[UR6][R4.64+0x2c], RZ ;  /* 0x00002cff04007986 */ /* 0x0001e4000c101906 */
.L_x_129:
[----:B------:R-:W-:Y:S05]  /*12e0*/  BSYNC.RECONVERGENT B0 ;  /* 0x0000000000007941 */ /* 0x000fea0003800200 */
.L_x_108:
[----:B-----5:R-:W-:Y:S01]  /*12f0*/  FMUL R11, R0, UR5 ;  /* 0x00000005000b7c20 */ /* 0x020fe20008400000 */
[C---:B----4-:R-:W-:Y:S01]  /*1300*/  IMAD.WIDE R8, R7.reuse, 0x4, R2 ;  /* 0x0000000407087825 */ /* 0x050fe200078e0202 */
[----:B------:R-:W-:-:S04]  /*1310*/  IADD3 R7, PT, PT, R7, 0x1, RZ ;  /* 0x0000000107077810 */ /* 0x000fc80007ffe0ff */
[----:B------:R2:W-:Y:S01]  /*1320*/  STG.E desc[UR6][R8.64], R11 ;  /* 0x0000000b08007986 */ /* 0x0005e2000c101906 */
[----:B------:R-:W-:Y:S05]  /*1330*/  BRA.U UP0, `(.L_x_130) ;  /* 0xffffffed00607547 */ /* 0x000fea000b83ffff */
[----:B------:R-:W-:Y:S05]  /*1340*/  EXIT ;  /* 0x000000000000794d */ /* 0x000fea0003800000 */
        .weak           $__internal_8_$__cuda_sm20_sqrt_rn_f32_slowpath
        .type           $__internal_8_$__cuda_sm20_sqrt_rn_f32_slowpath,@function
        .size           $__internal_8_$__cuda_sm20_sqrt_rn_f32_slowpath,(.L_x_150 - $__internal_8_$__cuda_sm20_sqrt_rn_f32_slowpath)
$__internal_8_$__cuda_sm20_sqrt_rn_f32_slowpath:
[----:B------:R-:W-:-:S13]  /*1350*/  LOP3.LUT P0, RZ, R11, 0x7fffffff, RZ, 0xc0, !PT ;  /* 0x7fffffff0bff7812 */ /* 0x000fda000780c0ff */
[----:B------:R-:W-:Y:S01]  /*1360*/  @!P0 IMAD.MOV.U32 R6, RZ, RZ, R11 ;  /* 0x000000ffff068224 */ /* 0x000fe200078e000b */
[----:B------:R-:W-:Y:S06]  /*1370*/  @!P0 BRA `(.L_x_131) ;  /* 0x0000000000448947 */ /* 0x000fec0003800000 */
[----:B------:R-:W-:Y:S02]  /*1380*/  FSETP.GEU.FTZ.AND P0, PT, R11, RZ, PT ;  /* 0x000000ff0b00720b */ /* 0x000fe40003f1e000 */
[----:B------:R-:W-:-:S11]  /*1390*/  MOV R0, R11 ;  /* 0x0000000b00007202 */ /* 0x000fd60000000f00 */
        /* <DEDUP_REMOVED lines=9> */
[----:B------:R-:W-:-:S03]  /*1430*/  @P0 FMUL.FTZ R9, R9, 0.5 ;  /* 0x3f00000009090820 */ /* 0x000fc60000410000 */
[----:B------:R-:W-:-:S04]  /*1440*/  @P0 FADD.FTZ R6, -R11, -RZ ;  /* 0x800000ff0b060221 */ /* 0x000fc80000010100 */
[----:B------:R-:W-:Y:S01]  /*1450*/  @P0 FFMA R10, R11, R6, R8 ;  /* 0x000000060b0a0223 */ /* 0x000fe20000000008 */
[----:B------:R-:W-:-:S03]  /*1460*/  @!P0 IMAD.MOV.U32 R6, RZ, RZ, R0 ;  /* 0x000000ffff068224 */ /* 0x000fc600078e0000 */
[----:B------:R-:W-:-:S04]  /*1470*/  @P0 FFMA R9, R10, R9, R11 ;  /* 0x000000090a090223 */ /* 0x000fc8000000000b */
[----:B------:R-:W-:-:S07]  /*1480*/  @P0 FMUL.FTZ R6, R9, 2.3283064365386962891e-10 ;  /* 0x2f80000009060820 */ /* 0x000fce0000410000 */
.L_x_131:
[----:B------:R-:W-:Y:S01]  /*1490*/  HFMA2 R9, -RZ, RZ, 0, 0 ;  /* 0x00000000ff097431 */ /* 0x000fe200000001ff */
[----:B------:R-:W-:-:S04]  /*14a0*/  MOV R8, R12 ;  /* 0x0000000c00087202 */ /* 0x000fc80000000f00 */
[----:B------:R-:W-:Y:S05]  /*14b0*/  RET.REL.NODEC R8 `(_Z9call_PRNGfPfP24curandStatePhilox4_32_10) ;  /* 0xffffffe808d07950 */ /* 0x000fea0003c3ffff */
.L_x_132:
        /* <DEDUP_REMOVED lines=12> */
.L_x_150:


//--------------------- .text._Z10setup_PRNGiP24curandStatePhilox4_32_10 --------------------------
	.section	.text._Z10setup_PRNGiP24curandStatePhilox4_32_10,"ax",@progbits
	.align	128
        .global         _Z10setup_PRNGiP24curandStatePhilox4_32_10
        .type           _Z10setup_PRNGiP24curandStatePhilox4_32_10,@function
        .size           _Z10setup_PRNGiP24curandStatePhilox4_32_10,(.L_x_164 - _Z10setup_PRNGiP24curandStatePhilox4_32_10)
        .other          _Z10setup_PRNGiP24curandStatePhilox4_32_10,@"STO_CUDA_ENTRY STV_DEFAULT"
_Z10setup_PRNGiP24curandStatePhilox4_32_10:
.text._Z10setup_PRNGiP24curandStatePhilox4_32_10:
[----:B------:R-:W-:Y:S01]  /*0000*/  LDC R1, c[0x0][0x37c] ;  /* 0x0000df00ff017b82 */ /* 0x000fe20000000800 */
[----:B------:R-:W0:Y:S07]  /*0010*/  S2R R3, SR_TID.X ;  /* 0x0000000000037919 */ /* 0x000e2e0000002100 */
[----:B------:R-:W0:Y:S08]  /*0020*/  S2UR UR4, SR_CTAID.X ;  /* 0x00000000000479c3 */ /* 0x000e300000002500 */
[----:B------:R-:W0:Y:S08]  /*0030*/  LDC R6, c[0x0][0x360] ;  /* 0x0000d800ff067b82 */ /* 0x000e300000000800 */
[----:B------:R-:W1:Y:S01]  /*0040*/  LDC R8, c[0x0][0x380] ;  /* 0x0000e000ff087b82 */ /* 0x000e620000000800 */
[----:B0-----:R-:W-:Y:S01]  /*0050*/  IMAD R6, R6, UR4, R3 ;  /* 0x0000000406067c24 */ /* 0x001fe2000f8e0203 */
[----:B------:R-:W0:Y:S03]  /*0060*/  LDCU.64 UR4, c[0x0][0x358] ;  /* 0x00006b00ff0477ac */ /* 0x000e260008000a00 */
[----:B------:R-:W-:Y:S01]  /*0070*/  IMAD.WIDE.U32 R10, R6, -0x326172a9, RZ ;  /* 0xcd9e8d57060a7825 */ /* 0x000fe200078e00ff */
[----:B------:R-:W-:-:S02]  /*0080*/  SHF.R.S32.HI R7, RZ, 0x1f, R6 ;  /* 0x0000001fff077819 */ /* 0x000fc40000011406 */
[----:B-1----:R-:W-:Y:S02]  /*0090*/  SHF.R.S32.HI R9, RZ, 0x1f, R8 ;  /* 0x0000001fff097819 */ /* 0x002fe40000011408 */
[----:B------:R-:W-:Y:S02]  /*00a0*/  LOP3.LUT R2, R11, R8, RZ, 0x3c, !PT ;  /* 0x000000080b027212 */ /* 0x000fe400078e3cff */
[----:B------:R-:W-:Y:S01]  /*00b0*/  LOP3.LUT R12, R7, R9, RZ, 0x3c, !PT ;  /* 0x00000009070c7212 */ /* 0x000fe200078e3cff */
[----:B------:R-:W-:Y:S01]  /*00c0*/  VIADD R5, R9, 0xbb67ae85 ;  /* 0xbb67ae8509057836 */ /* 0x000fe20000000000 */
[----:B------:R-:W-:Y:S01]  /*00d0*/  IADD3 R11, PT, PT, R8, 0x3c6ef372, RZ ;  /* 0x3c6ef372080b7810 */ /* 0x000fe20007ffe0ff */
[----:B------:R-:W-:-:S04]  /*00e0*/  IMAD.WIDE.U32 R2, R2, -0x2daee0ad, RZ ;  /* 0xd2511f5302027825 */ /* 0x000fc800078e00ff */
[----:B------:R-:W-:Y:S01]  /*00f0*/  IMAD.WIDE.U32 R12, R12, -0x326172a9, RZ ;  /* 0xcd9e8d570c0c7825 */ /* 0x000fe200078e00ff */
[----:B------:R-:W-:-:S03]  /*0100*/  LOP3.LUT R5, R5, R3, RZ, 0x3c, !PT ;  /* 0x0000000305057212 */ /* 0x000fc600078e3cff */
[----:B------:R-:W-:Y:S02]  /*0110*/  VIADD R3, R8, 0x9e3779b9 ;  /* 0x9e3779b908037836 */ /* 0x000fe40000000000 */
[----:B------:R-:W-:-:S03]  /*0120*/  IMAD.WIDE.U32 R4, R5, -0x326172a9, RZ ;  /* 0xcd9e8d5705047825 */ /* 0x000fc600078e00ff */
[----:B------:R-:W-:Y:S02]  /*0130*/  LOP3.LUT R3, R3, R10, R13, 0x96, !PT ;  /* 0x0000000a03037212 */ /* 0x000fe400078e960d */
[----:B------:R-:W-:Y:S02]  /*0140*/  LOP3.LUT R11, R5, R12, R11, 0x96, !PT ;  /* 0x0000000c050b7212 */ /* 0x000fe400078e960b */
[----:B------:R-:W-:Y:S01]  /*0150*/  IADD3 R5, PT, PT, R9, 0x32370b8f, RZ ;  /* 0x32370b8f09057810 */ /* 0x000fe20007ffe0ff */
[----:B------:R-:W-:-:S04]  /*0160*/  IMAD.WIDE.U32 R12, R3, -0x2daee0ad, RZ ;  /* 0xd2511f53030c7825 */ /* 0x000fc800078e00ff */
[----:B------:R-:W-:Y:S02]  /*0170*/  VIADD R3, R9, 0x76cf5d0a ;  /* 0x76cf5d0a09037836 */ /* 0x000fe40000000000 */
[----:B------:R-:W-:-:S03]  /*0180*/  IMAD.WIDE.U32 R10, R11, -0x2daee0ad, RZ ;  /* 0xd2511f530b0a7825 */ /* 0x000fc600078e00ff */
[----:B------:R-:W-:Y:S02]  /*0190*/  LOP3.LUT R3, R13, R2, R3, 0x96, !PT ;  /* 0x000000020d037212 */ /* 0x000fe400078e9603 */
[----:B------:R-:W-:Y:S01]  /*01a0*/  LOP3.LUT R2, R11, R12, R5, 0x96, !PT ;  /* 0x0000000c0b027212 */ /* 0x000fe200078e9605 */
[C---:B------:R-:W-:Y:S01]  /*01b0*/  VIADD R5, R8.reuse, 0xdaa66d2b ;  /* 0xdaa66d2b08057836 */ /* 0x040fe20000000000 */
[----:B------:R-:W-:Y:S01]  /*01c0*/  IADD3 R11, PT, PT, R8, 0x78dde6e4, RZ ;  /* 0x78dde6e4080b7810 */ /* 0x000fe20007ffe0ff */
[----:B------:R-:W-:-:S04]  /*01d0*/  IMAD.WIDE.U32 R12, R3, -0x326172a9, RZ ;  /* 0xcd9e8d57030c7825 */ /* 0x000fc800078e00ff */
[----:B------:R-:W-:Y:S01]  /*01e0*/  IMAD.WIDE.U32 R2, R2, -0x326172a9, RZ ;  /* 0xcd9e8d5702027825 */ /* 0x000fe200078e00ff */
[----:B------:R-:W-:-:S04]  /*01f0*/  LOP3.LUT R5, R13, R4, R5, 0x96, !PT ;  /* 0x000000040d057212 */ /* 0x000fc800078e9605 */
[----:B------:R-:W-:Y:S01]  /*0200*/  LOP3.LUT R4, R3, R12, R11, 0x96, !PT ;  /* 0x0000000c03047212 */ /* 0x000fe200078e960b */
[----:B------:R-:W-:Y:S01]  /*0210*/  IMAD.WIDE.U32 R12, R5, -0x2daee0ad, RZ ;  /* 0xd2511f53050c7825 */ /* 0x000fe200078e00ff */
[----:B------:R-:W-:-:S03]  /*0220*/  IADD3 R11, PT, PT, R9, -0x56f99767, RZ ;  /* 0xa9066899090b7810 */ /* 0x000fc60007ffe0ff */
[----:B------:R-:W-:Y:S02]  /*0230*/  VIADD R3, R9, 0xed9eba14 ;  /* 0xed9eba1409037836 */ /* 0x000fe40000000000 */
[----:B------:R-:W-:-:S03]  /*0240*/  IMAD.WIDE.U32 R4, R4, -0x2daee0ad, RZ ;  /* 0xd2511f5304047825 */ /* 0x000fc600078e00ff */
[----:B------:R-:W-:Y:S02]  /*0250*/  LOP3.LUT R3, R13, R10, R3, 0x96, !PT ;  /* 0x0000000a0d037212 */ /* 0x000fe400078e9603 */
[----:B------:R-:W-:Y:S02]  /*0260*/  LOP3.LUT R11, R5, R12, R11, 0x96, !PT ;  /* 0x0000000c050b7212 */ /* 0x000fe400078e960b */
[----:B------:R-:W-:Y:S01]  /*0270*/  IADD3 R5, PT, PT, R8, -0x4ab325aa, RZ ;  /* 0xb54cda5608057810 */ /* 0x000fe20007ffe0ff */
        /* <DEDUP_REMOVED lines=12> */
[----:B------:R-:W1:Y:S01]  /*0340*/  LDC.64 R2, c[0x0][0x388] ;  /* 0x0000e200ff027b82 */ /* 0x000e620000000a00 */
[C---:B------:R-:W-:Y:S02]  /*0350*/  IADD3 R15, PT, PT, R8.reuse, -0xe443238, RZ ;  /* 0xf1bbcdc8080f7810 */ /* 0x040fe40007ffe0ff */
        /* <DEDUP_REMOVED lines=10> */
[----:B------:R-:W-:Y:S01]  /*0400*/  VIADD R13, R8, 0x8ff34781 ;  /* 0x8ff34781080d7836 */ /* 0x000fe20000000000 */
[----:B------:R-:W-:Y:S01]  /*0410*/  CS2R R4, SRZ ;  /* 0x0000000000047805 */ /* 0x000fe2000001ff00 */
[----:B------:R-:W-:Y:S01]  /*0420*/  IMAD.WIDE.U32 R18, R11, -0x326172a9, RZ ;  /* 0xcd9e8d570b127825 */ /* 0x000fe200078e00ff */
[----:B------:R-:W-:Y:S02]  /*0430*/  CS2R R10, SRZ ;  /* 0x00000000000a7805 */ /* 0x000fe4000001ff00 */
[----:B------:R-:W-:Y:S01]  /*0440*/  MOV R15, R16 ;  /* 0x00000010000f7202 */ /* 0x000fe20000000f00 */
[----:B-1----:R-:W-:Y:S01]  /*0450*/  IMAD.WIDE R2, R6, 0x40, R2 ;  /* 0x0000004006027825 */ /* 0x002fe200078e0202 */
[----:B------:R-:W-:-:S03]  /*0460*/  LOP3.LUT R12, R19, R12, R13, 0x96, !PT ;  /* 0x0000000c130c7212 */ /* 0x000fc600078e960d */
[----:B------:R-:W-:Y:S01]  /*0470*/  IMAD.MOV.U32 R13, RZ, RZ, R18 ;  /* 0x000000ffff0d7224 */ /* 0x000fe200078e0012 */
[----:B0-----:R-:W-:Y:S04]  /*0480*/  STG.E.128 desc[UR4][R2.64], R4 ;  /* 0x0000000402007986 */ /* 0x001fe8000c101d04 */
[----:B------:R-:W-:Y:S04]  /*0490*/  STG.E.128 desc[UR4][R2.64+0x20], R8 ;  /* 0x0000200802007986 */ /* 0x000fe8000c101d04 */
[----:B------:R-:W-:Y:S04]  /*04a0*/  STG.E.64 desc[UR4][R2.64+0x30], RZ ;  /* 0x000030ff02007986 */ /* 0x000fe8000c101b04 */
[----:B------:R-:W-:Y:S04]  /*04b0*/  STG.E.64 desc[UR4][R2.64+0x38], RZ ;  /* 0x000038ff02007986 */ /* 0x000fe8000c101b04 */
[----:B------:R-:W-:Y:S01]  /*04c0*/  STG.E.128 desc[UR4][R2.64+0x10], R12 ;  /* 0x0000100c02007986 */ /* 0x000fe2000c101d04 */
[----:B------:R-:W-:Y:S05]  /*04d0*/  EXIT ;  /* 0x000000000000794d */ /* 0x000fea0003800000 */
.L_x_133:
        /* <DEDUP_REMOVED lines=10> */
.L_x_164:


//--------------------- .nv.global.init           --------------------------
	.section	.nv.global.init,"aw",@progbits
	.align	4
.nv.global.init:
	.type		mrg32k3aM1SubSeq,@object
	.size		mrg32k3aM1SubSeq,(mrg32k3aM2SubSeq - mrg32k3aM1SubSeq)
mrg32k3aM1SubSeq:
        /*0000*/ 	.byte	0x0b, 0xcc, 0xee, 0x04, 0x73, 0x29, 0x8b, 0x6f, 0xf6, 0x53, 0x03, 0xf6, 0x23, 0xf6, 0xea, 0xda
        /* <DEDUP_REMOVED lines=125> */
	.type		mrg32k3aM2SubSeq,@object
	.size		mrg32k3aM2SubSeq,(mrg32k3aM1 - mrg32k3aM2SubSeq)
mrg32k3aM2SubSeq:
        /* <DEDUP_REMOVED lines=126> */
	.type		mrg32k3aM1,@object
	.size		mrg32k3aM1,(mrg32k3aM1Seq - mrg32k3aM1)
mrg32k3aM1:
        /* <DEDUP_REMOVED lines=144> */
	.type		mrg32k3aM1Seq,@object
	.size		mrg32k3aM1Seq,(mrg32k3aM2 - mrg32k3aM1Seq)
mrg32k3aM1Seq:
        /* <DEDUP_REMOVED lines=144> */
	.type		mrg32k3aM2,@object
	.size		mrg32k3aM2,(mrg32k3aM2Seq - mrg32k3aM2)
mrg32k3aM2:
        /* <DEDUP_REMOVED lines=144> */
	.type		mrg32k3aM2Seq,@object
	.size		mrg32k3aM2Seq,(precalc_xorwow_matrix - mrg32k3aM2Seq)
mrg32k3aM2Seq:
        /* <DEDUP_REMOVED lines=144> */
	.type		precalc_xorwow_matrix,@object
	.size		precalc_xorwow_matrix,(precalc_xorwow_offset_matrix - precalc_xorwow_matrix)
precalc_xorwow_matrix:
        /* <DEDUP_REMOVED lines=6400> */
	.type		precalc_xorwow_offset_matrix,@object
	.size		precalc_xorwow_offset_matrix,(.L_1 - precalc_xorwow_offset_matrix)
precalc_xorwow_offset_matrix:
        /* <DEDUP_REMOVED lines=6400> */
.L_1:


//--------------------- .nv.shared.reserved.0     --------------------------
	.section	.nv.shared.reserved.0,"aw",@nobits
	.weak		__nv_reservedSMEM_offset_0_alias
	.size		__nv_reservedSMEM_offset_0_alias, 0, 64
	.other		__nv_reservedSMEM_offset_0_alias,@"STO_CUDA_RESERVED_SHARED STV_DEFAULT"
__nv_reservedSMEM_offset_0_alias:
	.zero		0
	.zero		64


//--------------------- .nv.constant0._Z19RK_stage_2_BROWNIANiPfS_S_S_ --------------------------
	.section	.nv.constant0._Z19RK_stage_2_BROWNIANiPfS_S_S_,"a",@progbits
	.sectionflags	@""
	.align	4
.nv.constant0._Z19RK_stage_2_BROWNIANiPfS_S_S_:
	.zero		936


//--------------------- .nv.constant0._Z19RK_stage_2_LANGEVINiPfS_S_S_S_S_ --------------------------
	.section	.nv.constant0._Z19RK_stage_2_LANGEVINiPfS_S_S_S_S_,"a",@progbits
	.sectionflags	@""
	.align	4
.nv.constant0._Z19RK_stage_2_LANGEVINiPfS_S_S_S_S_:
	.zero		952


//--------------------- .nv.constant0._Z19RK_stage_1_BROWNIANiPfS_S_S_ --------------------------
	.section	.nv.constant0._Z19RK_stage_1_BROWNIANiPfS_S_S_,"a",@progbits
	.sectionflags	@""
	.align	4
.nv.constant0._Z19RK_stage_1_BROWNIANiPfS_S_S_:
	.zero		936


//--------------------- .nv.constant0._Z19RK_stage_1_LANGEVINiPfS_S_S_S_S_ --------------------------
	.section	.nv.constant0._Z19RK_stage_1_LANGEVINiPfS_S_S_S_S_,"a",@progbits
	.sectionflags	@""
	.align	4
.nv.constant0._Z19RK_stage_1_LANGEVINiPfS_S_S_S_S_:
	.zero		952


//--------------------- .nv.constant0._Z19calc_exclvol_f_SLOWiPfS_ --------------------------
	.section	.nv.constant0._Z19calc_exclvol_f_SLOWiPfS_,"a",@progbits
	.sectionflags	@""
	.align	4
.nv.constant0._Z19calc_exclvol_f_SLOWiPfS_:
	.zero		920


//--------------------- .nv.constant0._Z14calc_exclvol_fiPfS_ --------------------------
	.section	.nv.constant0._Z14calc_exclvol_fiPfS_,"a",@progbits
	.sectionflags	@""
	.align	4
.nv.constant0._Z14calc_exclvol_fiPfS_:
	.zero		920


//--------------------- .nv.constant0._Z13calc_intern_fiPfS_S_S_ --------------------------
	.section	.nv.constant0._Z13calc_intern_fiPfS_S_S_,"a",@progbits
	.sectionflags	@""
	.align	4
.nv.constant0._Z13calc_intern_fiPfS_S_S_:
	.zero		936


//--------------------- .nv.constant0._Z12calc_cosinesiPfS_S_ --------------------------
	.section	.nv.constant0._Z12calc_cosinesiPfS_S_,"a",@progbits
	.sectionflags	@""
	.align	4
.nv.constant0._Z12calc_cosinesiPfS_S_:
	.zero		928


//--------------------- .nv.constant0._Z10calc_bondsiPfS_S_ --------------------------
	.section	.nv.constant0._Z10calc_bondsiPfS_S_,"a",@progbits
	.sectionflags	@""
	.align	4
.nv.constant0._Z10calc_bondsiPfS_S_:
	.zero		928


//--------------------- .nv.constant0._Z11calc_pore_fiPfS_ --------------------------
	.section	.nv.constant0._Z11calc_pore_fiPfS_,"a",@progbits
	.sectionflags	@""
	.align	4
.nv.constant0._Z11calc_pore_fiPfS_:
	.zero		920


//--------------------- .nv.constant0._Z22calc_extern_f_BROWNIANiPfS_ --------------------------
	.section	.nv.constant0._Z22calc_extern_f_BROWNIANiPfS_,"a",@progbits
	.sectionflags	@""
	.align	4
.nv.constant0._Z22calc_extern_f_BROWNIANiPfS_:
	.zero		920


//--------------------- .nv.constant0._Z22calc_extern_f_LANGEVINifPfS_S_ --------------------------
	.section	.nv.constant0._Z22calc_extern_f_LANGEVINifPfS_S_,"a",@progbits
	.sectionflags	@""
	.align	4
.nv.constant0._Z22calc_extern_f_LANGEVINifPfS_S_:
	.zero		928


//--------------------- .nv.constant0._Z9call_PRNGfPfP24curandStatePhilox4_32_10 --------------------------
	.section	.nv.constant0._Z9call_PRNGfPfP24curandStatePhilox4_32_10,"a",@progbits
	.sectionflags	@""
	.align	4
.nv.constant0._Z9call_PRNGfPfP24curandStatePhilox4_32_10:
	.zero		920


//--------------------- .nv.constant0._Z10setup_PRNGiP24curandStatePhilox4_32_10 --------------------------
	.section	.nv.constant0._Z10setup_PRNGiP24curandStatePhilox4_32_10,"a",@progbits
	.sectionflags	@""
	.align	4
.nv.constant0._Z10setup_PRNGiP24curandStatePhilox4_32_10:
	.zero		912


//--------------------- SYMBOLS --------------------------

	.type		.nv.reservedSmem.offset0,@object
	.size		.nv.reservedSmem.offset0,0x4
